def gluon_wgmma(
    a_ptr,
    b_ptr,
    c_ptr,
    M,
    N,
    K,
    stride_am,
    stride_bk,
    stride_cm,
    BLOCK_M: gl.constexpr,
    BLOCK_N: gl.constexpr,
    BLOCK_K: gl.constexpr,
    DTYPE: gl.constexpr,
    A_LAYOUT: gl.constexpr,
    B_LAYOUT: gl.constexpr,
    C_LAYOUT: gl.constexpr,
    B_SHAPE: gl.constexpr,
    TRANS_B: gl.constexpr,
    NUM_BUFFERS: gl.constexpr,
    NUM_WARPS: gl.constexpr,
):
    a_desc = tma.make_tensor_descriptor(
        a_ptr, [M, K], [stride_am, 1], [BLOCK_M, BLOCK_K], A_LAYOUT
    )
    b_desc = tma.make_tensor_descriptor(
        b_ptr,
        [N, K] if TRANS_B else [K, N],
        [stride_bk, 1],
        B_SHAPE,
        B_LAYOUT,
    )
    c_desc = tma.make_tensor_descriptor(
        c_ptr, [M, N], [stride_cm, 1], [BLOCK_M, BLOCK_N], C_LAYOUT
    )

    a_bufs = gl.allocate_shared_memory(
        DTYPE, [NUM_BUFFERS, BLOCK_M, BLOCK_K], A_LAYOUT
    )
    b_bufs = gl.allocate_shared_memory(DTYPE, [NUM_BUFFERS] + B_SHAPE, B_LAYOUT)

    pid_m = gl.program_id(0)
    pid_n = gl.program_id(1)
    off_m = pid_m * BLOCK_M
    off_n = pid_n * BLOCK_N

    mma_layout: gl.constexpr = pick_wgmma_layout(DTYPE, BLOCK_M, BLOCK_N, NUM_WARPS)
    acc = warpgroup_mma_init(
        gl.zeros((BLOCK_M, BLOCK_N), dtype=gl.float32, layout=mma_layout)
    )

    bars = gl.allocate_shared_memory(
        gl.int64, [NUM_BUFFERS, 1], mbarrier.MBarrierLayout()
    )
    for i in gl.static_range(NUM_BUFFERS):
        mbarrier.init(bars.index(i), count=1)
    idx = 0
    phase = 0

    for k in range(0, K, BLOCK_K):
        a = a_bufs.index(idx)
        b = b_bufs.index(idx)
        bar = bars.index(idx)
        mbarrier.expect(bar, a_desc.block_type.nbytes + b_desc.block_type.nbytes)
        tma.async_copy_global_to_shared(a_desc, [off_m, k], bar, a)
        tma.async_copy_global_to_shared(
            b_desc, [off_n, k] if TRANS_B else [k, off_n], bar, b
        )
        mbarrier.wait(bar, phase=phase)

        if TRANS_B:
            b = b.permute((1, 0))
        acc = warpgroup_mma_wait(num_outstanding=0, deps=(acc,))
        acc = warpgroup_mma(a, b, acc, is_async=True)

        idx += 1
        if idx == NUM_BUFFERS:
            idx = 0
            phase ^= 1

    acc = warpgroup_mma_wait(num_outstanding=0, deps=(acc,))
    for i in gl.static_range(NUM_BUFFERS):
        mbarrier.invalidate(bars.index(i))

    c_smem = gl.allocate_shared_memory(DTYPE, [BLOCK_M, BLOCK_N], C_LAYOUT)
    c_smem.store(acc.to(DTYPE))
    fence_async_shared()
    tma.async_copy_shared_to_global(c_desc, [off_m, off_n], c_smem)
    tma.store_wait(pendings=0)

# config = {"BLOCK_K": 128, "BLOCK_M": 256, "BLOCK_N": 64, "arch": "sm_90", "dtype": "bf16", "num_buffers": 4, "num_warps": 4, "trans_b": 0}
# arch = sm_90


// ===== COMPILED SASS (sm_90a) =====

	.target	sm_90a

	.elftype	@"ET_EXEC"


//--------------------- .note.nv.tkinfo           --------------------------
	.section	.note.nv.tkinfo,"",@"SHT_NOTE"
	.sectionflags	@"SHF_NOTE_NV_TKINFO"
	.tkinfo
        /*0018*/ 	.word	0x00000002
        /*0030*/ 	.string	""
        /*0030*/ 	.string	"ptxas"
        /*0030*/ 	.string	"Cuda compilation tools, release 13.0, V13.0.88"
        /*0030*/ 	.string	"Build cuda_13.0.r13.0/compiler.36424714_0"
        /*0030*/ 	.string	"-v  -suppress-debug-info  -lineinfo  -arch sm_90a "



//--------------------- .note.nv.cuinfo           --------------------------
	.section	.note.nv.cuinfo,"",@"SHT_NOTE"
	.sectionflags	@"SHF_NOTE_NV_CUINFO"
        /*0018*/ 	.short	0x0002
        /*001a*/ 	.short	0x005a
        /*001c*/ 	.short	0x0082
	.zero		2


//--------------------- .nv.info                  --------------------------
	.section	.nv.info,"",@"SHT_CUDA_INFO"
	.align	4


	//----- nvinfo : EIATTR_REGCOUNT
	.align		4
        /*0000*/ 	.byte	0x04, 0x2f
        /*0002*/ 	.short	(.L_1 - .L_0)
	.align		4
.L_0:
        /*0004*/ 	.word	index@(gluon_wgmma)
        /*0008*/ 	.word	0x0000009a


	//----- nvinfo : EIATTR_FRAME_SIZE
	.align		4
.L_1:
        /*000c*/ 	.byte	0x04, 0x11
        /*000e*/ 	.short	(.L_3 - .L_2)
	.align		4
.L_2:
        /*0010*/ 	.word	index@(gluon_wgmma)
        /*0014*/ 	.word	0x00000000


	//----- nvinfo : EIATTR_MIN_STACK_SIZE
	.align		4
.L_3:
        /*0018*/ 	.byte	0x04, 0x12
        /*001a*/ 	.short	(.L_5 - .L_4)
	.align		4
.L_4:
        /*001c*/ 	.word	index@(gluon_wgmma)
        /*0020*/ 	.word	0x00000000
.L_5:


//--------------------- .nv.compat                --------------------------
	.section	.nv.compat,"",@"SHT_CUDA_COMPAT_INFO"
	.align	4
        /*0000*/ 	.byte	0x02, 0x09, 0x01, 0x00, 0x02, 0x02, 0x04, 0x00, 0x02, 0x05, 0x05, 0x00, 0x03, 0x07, 0x01, 0x01
        /*0010*/ 	.byte	0x02, 0x03, 0x03, 0x00, 0x02, 0x06, 0x01, 0x00, 0x04, 0x0b, 0x08, 0x00, 0x00, 0x00, 0x00, 0x00
        /*0020*/ 	.byte	0x00, 0x00, 0x00, 0x00


//--------------------- .nv.info.gluon_wgmma      --------------------------
	.section	.nv.info.gluon_wgmma,"",@"SHT_CUDA_INFO"
	.sectionflags	@""
	.align	4


	//----- nvinfo : EIATTR_CUDA_API_VERSION
	.align		4
        /*0000*/ 	.byte	0x04, 0x37
        /*0002*/ 	.short	(.L_7 - .L_6)
.L_6:
        /*0004*/ 	.word	0x00000082


	//----- nvinfo : EIATTR_KPARAM_INFO
	.align		4
.L_7:
        /*0008*/ 	.byte	0x04, 0x17
        /*000a*/ 	.short	(.L_9 - .L_8)
.L_8:
        /*000c*/ 	.word	0x00000000
        /*0010*/ 	.short	0x000a
        /*0012*/ 	.short	0x0048
        /*0014*/ 	.byte	0x00, 0xf4, 0x21, 0x00


	//----- nvinfo : EIATTR_KPARAM_INFO
	.align		4
.L_9:
        /*0018*/ 	.byte	0x04, 0x17
        /*001a*/ 	.short	(.L_11 - .L_10)
.L_10:
        /*001c*/ 	.word	0x00000000
        /*0020*/ 	.short	0x0009
        /*0022*/ 	.short	0x0040
        /*0024*/ 	.byte	0x00, 0xf4, 0x21, 0x00


	//----- nvinfo : EIATTR_KPARAM_INFO
	.align		4
.L_11:
        /*0028*/ 	.byte	0x04, 0x17
        /*002a*/ 	.short	(.L_13 - .L_12)
.L_12:
        /*002c*/ 	.word	0x00000000
        /*0030*/ 	.short	0x0008
        /*0032*/ 	.short	0x0038
        /*0034*/ 	.byte	0x00, 0xf0, 0x21, 0x00


	//----- nvinfo : EIATTR_KPARAM_INFO
	.align		4
.L_13:
        /*0038*/ 	.byte	0x04, 0x17
        /*003a*/ 	.short	(.L_15 - .L_14)
.L_14:
        /*003c*/ 	.word	0x00000000
        /*0040*/ 	.short	0x0007
        /*0042*/ 	.short	0x0030
        /*0044*/ 	.byte	0x00, 0xf0, 0x21, 0x00


	//----- nvinfo : EIATTR_KPARAM_INFO
	.align		4
.L_15:
        /*0048*/ 	.byte	0x04, 0x17
        /*004a*/ 	.short	(.L_17 - .L_16)
.L_16:
        /*004c*/ 	.word	0x00000000
        /*0050*/ 	.short	0x0006
        /*0052*/ 	.short	0x0028
        /*0054*/ 	.byte	0x00, 0xf0, 0x21, 0x00


	//----- nvinfo : EIATTR_KPARAM_INFO
	.align		4
.L_17:
        /*0058*/ 	.byte	0x04, 0x17
        /*005a*/ 	.short	(.L_19 - .L_18)
.L_18:
        /*005c*/ 	.word	0x00000000
        /*0060*/ 	.short	0x0005
        /*0062*/ 	.short	0x0020
        /*0064*/ 	.byte	0x00, 0xf0, 0x11, 0x00


	//----- nvinfo : EIATTR_KPARAM_INFO
	.align		4
.L_19:
        /*0068*/ 	.byte	0x04, 0x17
        /*006a*/ 	.short	(.L_21 - .L_20)
.L_20:
        /*006c*/ 	.word	0x00000000
        /*0070*/ 	.short	0x0004
        /*0072*/ 	.short	0x001c
        /*0074*/ 	.byte	0x00, 0xf0, 0x11, 0x00


	//----- nvinfo : EIATTR_KPARAM_INFO
	.align		4
.L_21:
        /*0078*/ 	.byte	0x04, 0x17
        /*007a*/ 	.short	(.L_23 - .L_22)
.L_22:
        /*007c*/ 	.word	0x00000000
        /*0080*/ 	.short	0x0003
        /*0082*/ 	.short	0x0018
        /*0084*/ 	.byte	0x00, 0xf0, 0x11, 0x00


	//----- nvinfo : EIATTR_KPARAM_INFO
	.align		4
.L_23:
        /*0088*/ 	.byte	0x04, 0x17
        /*008a*/ 	.short	(.L_25 - .L_24)
.L_24:
        /*008c*/ 	.word	0x00000000
        /*0090*/ 	.short	0x0002
        /*0092*/ 	.short	0x0010
        /*0094*/ 	.byte	0x00, 0xf4, 0x21, 0x00


	//----- nvinfo : EIATTR_KPARAM_INFO
	.align		4
.L_25:
        /*0098*/ 	.byte	0x04, 0x17
        /*009a*/ 	.short	(.L_27 - .L_26)
.L_26:
        /*009c*/ 	.word	0x00000000
        /*00a0*/ 	.short	0x0001
        /*00a2*/ 	.short	0x0008
        /*00a4*/ 	.byte	0x00, 0xf4, 0x21, 0x00


	//----- nvinfo : EIATTR_KPARAM_INFO
	.align		4
.L_27:
        /*00a8*/ 	.byte	0x04, 0x17
        /*00aa*/ 	.short	(.L_29 - .L_28)
.L_28:
        /*00ac*/ 	.word	0x00000000
        /*00b0*/ 	.short	0x0000
        /*00b2*/ 	.short	0x0000
        /*00b4*/ 	.byte	0x00, 0xf4, 0x21, 0x00


	//----- nvinfo : EIATTR_SPARSE_MMA_MASK
	.align		4
.L_29:
        /*00b8*/ 	.byte	0x03, 0x50
        /*00ba*/ 	.short	0x0000


	//----- nvinfo : EIATTR_MAXREG_COUNT
	.align		4
        /*00bc*/ 	.byte	0x03, 0x1b
        /*00be*/ 	.short	0x00ff


	//----- nvinfo : EIATTR_NUM_BARRIERS
	.align		4
        /*00c0*/ 	.byte	0x02, 0x4c
        /*00c2*/ 	.byte	0x01
	.zero		1


	//----- nvinfo : EIATTR_MERCURY_ISA_VERSION
	.align		4
        /*00c4*/ 	.byte	0x03, 0x5f
        /*00c6*/ 	.short	0x0101


	//----- nvinfo : EIATTR_INT_WARP_WIDE_INSTR_OFFSETS
	.align		4
        /*00c8*/ 	.byte	0x04, 0x31
        /*00ca*/ 	.short	(.L_31 - .L_30)


	//   ....[0]....
.L_30:
        /*00cc*/ 	.word	0x00001650


	//   ....[1]....
        /*00d0*/ 	.word	0x00001670


	//   ....[2]....
        /*00d4*/ 	.word	0x00001680


	//   ....[3]....
        /*00d8*/ 	.word	0x00001690


	//   ....[4]....
        /*00dc*/ 	.word	0x000017a0


	//   ....[5]....
        /*00e0*/ 	.word	0x00001db0


	//   ....[6]....
        /*00e4*/ 	.word	0x00001dc0


	//   ....[7]....
        /*00e8*/ 	.word	0x00001e40


	//   ....[8]....
        /*00ec*/ 	.word	0x00001e50


	//   ....[9]....
        /*00f0*/ 	.word	0x000026a0


	//   ....[10]....
        /*00f4*/ 	.word	0x000026c0


	//----- nvinfo : EIATTR_COOP_GROUP_MASK_REGIDS
	.align		4
.L_31:
        /*00f8*/ 	.byte	0x04, 0x29
        /*00fa*/ 	.short	(.L_33 - .L_32)


	//   ....[0]....
.L_32:
        /*00fc*/ 	.word	0xffffffff


	//   ....[1]....
        /*0100*/ 	.word	0xffffffff


	//   ....[2]....
        /*0104*/ 	.word	0xffffffff


	//----- nvinfo : EIATTR_COOP_GROUP_INSTR_OFFSETS
	.align		4
.L_33:
        /*0108*/ 	.byte	0x04, 0x28
        /*010a*/ 	.short	(.L_35 - .L_34)


	//   ....[0]....
.L_34:
        /*010c*/ 	.word	0x00000160


	//   ....[1]....
        /*0110*/ 	.word	0x00000720


	//   ....[2]....
        /*0114*/ 	.word	0x00000cd0


	//----- nvinfo : EIATTR_MBARRIER_INSTR_OFFSETS
	.align		4
.L_35:
        /*0118*/ 	.byte	0x04, 0x39
        /*011a*/ 	.short	(.L_37 - .L_36)


	//   ....[0]....
.L_36:
        /*011c*/ 	.word	0x000017e0
        /*0120*/ 	.word	0x000000ff
        /*0124*/ 	.word	0x00050000
        /*0128*/ 	.short	0x0100
        /*012a*/ 	.byte	0x28
	.zero		1


	//   ....[1]....
        /*012c*/ 	.word	0x00001810
        /*0130*/ 	.word	0x000000ff
        /*0134*/ 	.word	0x00050008
        /*0138*/ 	.short	0x0100
        /*013a*/ 	.byte	0x28
	.zero		1


	//   ....[2]....
        /*013c*/ 	.word	0x00001830
        /*0140*/ 	.word	0x000000ff
        /*0144*/ 	.word	0x00050010
        /*0148*/ 	.short	0x0100
        /*014a*/ 	.byte	0x28
	.zero		1


	//   ....[3]....
        /*014c*/ 	.word	0x00001860
        /*0150*/ 	.word	0x000000ff
        /*0154*/ 	.word	0x00050018
        /*0158*/ 	.short	0x0100
        /*015a*/ 	.byte	0x28
	.zero		1


	//   ....[4]....
        /*015c*/ 	.word	0x00001f30
        /*0160*/ 	.word	0x000000ff
        /*0164*/ 	.word	0x00050000
        /*0168*/ 	.short	0x010a
        /*016a*/ 	.byte	0x15
	.zero		1


	//   ....[5]....
        /*016c*/ 	.word	0x00002620
        /*0170*/ 	.word	0x000000ff
        /*0174*/ 	.word	0x00050000
        /*0178*/ 	.short	0x0108
        /*017a*/ 	.byte	0x28
	.zero		1


	//   ....[6]....
        /*017c*/ 	.word	0x00002760
        /*0180*/ 	.word	0x000000ff
        /*0184*/ 	.word	0x00050008
        /*0188*/ 	.short	0x0108
        /*018a*/ 	.byte	0x28
	.zero		1


	//   ....[7]....
        /*018c*/ 	.word	0x00002850
        /*0190*/ 	.word	0x000000ff
        /*0194*/ 	.word	0x00050010
        /*0198*/ 	.short	0x0108
        /*019a*/ 	.byte	0x28
	.zero		1


	//   ....[8]....
        /*019c*/ 	.word	0x00002940
        /*01a0*/ 	.word	0x000000ff
        /*01a4*/ 	.word	0x00050018
        /*01a8*/ 	.short	0x0108
        /*01aa*/ 	.byte	0x28
	.zero		1


	//   ....[9]....
        /*01ac*/ 	.word	0x00002c70
        /*01b0*/ 	.word	0x000000ff
        /*01b4*/ 	.word	0x00050000
        /*01b8*/ 	.short	0x010a
        /*01ba*/ 	.byte	0x15
	.zero		1


	//----- nvinfo : EIATTR_NUM_MBARRIERS
	.align		4
.L_37:
        /*01bc*/ 	.byte	0x03, 0x38
        /*01be*/ 	.short	0x0004


	//----- nvinfo : EIATTR_EXIT_INSTR_OFFSETS
	.align		4
        /*01c0*/ 	.byte	0x04, 0x1c
        /*01c2*/ 	.short	(.L_39 - .L_38)


	//   ....[0]....
.L_38:
        /*01c4*/ 	.word	0x00002c60


	//----- nvinfo : EIATTR_REQNTID
	.align		4
.L_39:
        /*01c8*/ 	.byte	0x04, 0x10
        /*01ca*/ 	.short	(.L_41 - .L_40)
.L_40:
        /*01cc*/ 	.word	0x00000080
        /*01d0*/ 	.word	0x00000001
        /*01d4*/ 	.word	0x00000001


	//----- nvinfo : EIATTR_CRS_STACK_SIZE
	.align		4
.L_41:
        /*01d8*/ 	.byte	0x04, 0x1e
        /*01da*/ 	.short	(.L_43 - .L_42)
.L_42:
        /*01dc*/ 	.word	0x00000000


	//----- nvinfo : EIATTR_CBANK_PARAM_SIZE
	.align		4
.L_43:
        /*01e0*/ 	.byte	0x03, 0x19
        /*01e2*/ 	.short	0x0050


	//----- nvinfo : EIATTR_PARAM_CBANK
	.align		4
        /*01e4*/ 	.byte	0x04, 0x0a
        /*01e6*/ 	.short	(.L_45 - .L_44)
	.align		4
.L_44:
        /*01e8*/ 	.word	index@(.nv.constant0.gluon_wgmma)
        /*01ec*/ 	.short	0x0210
        /*01ee*/ 	.short	0x0050


	//----- nvinfo : EIATTR_SW_WAR
	.align		4
.L_45:
        /*01f0*/ 	.byte	0x04, 0x36
        /*01f2*/ 	.short	(.L_47 - .L_46)
.L_46:
        /*01f4*/ 	.word	0x00000008
.L_47:


//--------------------- .nv.callgraph             --------------------------
	.section	.nv.callgraph,"",@"SHT_CUDA_CALLGRAPH"
	.align	4
	.sectionentsize	8
	.align		4
        /*0000*/ 	.word	0x00000000
	.align		4
        /*0004*/ 	.word	0xffffffff
	.align		4
        /*0008*/ 	.word	0x00000000
	.align		4
        /*000c*/ 	.word	0xfffffffe
	.align		4
        /*0010*/ 	.word	0x00000000
	.align		4
        /*0014*/ 	.word	0xfffffffd
	.align		4
        /*0018*/ 	.word	0x00000000
	.align		4
        /*001c*/ 	.word	0xfffffffc


//--------------------- .text.gluon_wgmma         --------------------------
	.section	.text.gluon_wgmma,"ax",@progbits
	.align	128
        .global         gluon_wgmma
        .type           gluon_wgmma,@function
        .size           gluon_wgmma,(.L_x_52 - gluon_wgmma)
        .other          gluon_wgmma,@"STO_CUDA_ENTRY STV_DEFAULT"
gluon_wgmma:
.text.gluon_wgmma:
[----:B------:R-:W-:Y:S01]  /*0000*/  LDC R1, c[0x0][0x28] ;  /* 0x00000a00ff017b82 */ /* 0x000fe20000000800 */
[----:B------:R-:W1:Y:S07]  /*0010*/  S2R R0, SR_TID.X ;  /* 0x0000000000007919 */ /* 0x000e6e0000002100 */
[----:B------:R-:W2:Y:S01]  /*0020*/  S2UR UR4, SR_CgaCtaId ;  /* 0x00000000000479c3 */ /* 0x000ea20000008800 */
[----:B------:R-:W-:Y:S01]  /*0030*/  UMOV UR40, 0x400 ;  /* 0x0000040000287882 */ /* 0x000fe20000000000 */
[----:B------:R-:W-:Y:S01]  /*0040*/  ULDC UR6, c[0x0][0xc] ;  /* 0x0000030000067ab9 */ /* 0x000fe20000000800 */
[----:B------:R-:W-:Y:S01]  /*0050*/  ULDC.64 UR42, c[0x0][0x250] ;  /* 0x00009400002a7ab9 */ /* 0x000fe20000000a00 */
[----:B------:R-:W-:Y:S01]  /*0060*/  UMOV UR59, URZ ;  /* 0x0000003f003b7c82 */ /* 0x000fe20008000000 */
[----:B------:R-:W-:Y:S03]  /*0070*/  BSSY B0, `(.L_x_0) ;  /* 0x000001e000007945 */ /* 0x000fe60003800000 */
[----:B------:R-:W3:Y:S08]  /*0080*/  LDC R6, c[0x0][0x228] ;  /* 0x00008a00ff067b82 */ /* 0x000ef00000000800 */
[----:B------:R-:W4:Y:S08]  /*0090*/  LDC R14, c[0x0][0x230] ;  /* 0x00008c00ff0e7b82 */ /* 0x000f300000000800 */
[----:B------:R-:W-:Y:S01]  /*00a0*/  S2UR UR57, SR_CTAID.Y ;  /* 0x00000000003979c3 */ /* 0x000fe20000002600 */
[----:B--2---:R-:W-:-:S03]  /*00b0*/  ULEA UR40, UR4, UR40, 0x18 ;  /* 0x0000002804287291 */ /* 0x004fc6000f8ec03f */
[----:B------:R-:W-:Y:S01]  /*00c0*/  ULDC UR4, c[0x0][0x10] ;  /* 0x0000040000047ab9 */ /* 0x000fe20000000800 */
[----:B-1----:R-:W-:-:S03]  /*00d0*/  LOP3.LUT R2, R0, 0x7f, RZ, 0xc0, !PT ;  /* 0x0000007f00027812 */ /* 0x002fc600078ec0ff */
[----:B------:R-:W1:Y:S01]  /*00e0*/  S2UR UR5, SR_CTAID.Z ;  /* 0x00000000000579c3 */ /* 0x000e620000002700 */
[----:B---3--:R-:W-:Y:S01]  /*00f0*/  VIADD R6, R6, 0xffffffff ;  /* 0xffffffff06067836 */ /* 0x008fe20000000000 */
[C---:B------:R-:W-:Y:S02]  /*0100*/  ISETP.GE.U32.AND P0, PT, R2.reuse, 0x20, PT ;  /* 0x000000200200780c */ /* 0x040fe40003f06070 */
[C---:B------:R-:W-:Y:S02]  /*0110*/  ISETP.NE.U32.AND P2, PT, R2.reuse, RZ, PT ;  /* 0x000000ff0200720c */ /* 0x040fe40003f45070 */
[----:B------:R-:W-:Y:S02]  /*0120*/  LEA R12, R2, UR40, 0x2 ;  /* 0x00000028020c7c11 */ /* 0x000fe4000f8e10ff */
[----:B------:R-:W2:Y:S01]  /*0130*/  S2UR UR58, SR_CTAID.X ;  /* 0x00000000003a79c3 */ /* 0x000ea20000002500 */
[----:B----4-:R-:W-:-:S06]  /*0140*/  VIADD R13, R14, 0xffffffff ;  /* 0xffffffff0e0d7836 */ /* 0x010fcc0000000000 */
[----:B------:R3:W-:Y:S01]  /*0150*/  @!P0 STS [R12], RZ ;  /* 0x000000ff0c008388 */ /* 0x0007e20000000800 */
[----:B------:R-:W-:-:S03]  /*0160*/  NOP ;  /* 0x0000000000007918 */ /* 0x000fc60000000000 */
[----:B------:R3:W-:Y:S01]  /*0170*/  @!P2 STS [UR40+0x24], R6 ;  /* 0x00002406ff00a988 */ /* 0x0007e20008000828 */
[----:B-1----:R-:W-:-:S03]  /*0180*/  UIMAD UR4, UR5, UR4, UR57 ;  /* 0x00000004050472a4 */ /* 0x002fc6000f8e0239 */
[----:B------:R3:W-:Y:S01]  /*0190*/  @!P2 STS [UR40+0x20], R13 ;  /* 0x0000200dff00a988 */ /* 0x0007e20008000828 */
[----:B--2---:R-:W-:-:S04]  /*01a0*/  UIMAD UR4, UR4, UR6, UR58 ;  /* 0x00000006040472a4 */ /* 0x004fc8000f8e023a */
[----:B------:R-:W-:-:S04]  /*01b0*/  UIMAD UR8, UR4, 0x180, URZ ;  /* 0x00000180040878a4 */ /* 0x000fc8000f8e023f */
[----:B------:R-:W-:-:S04]  /*01c0*/  UIADD3 UR4, UP0, UR8, UR42, URZ ;  /* 0x0000002a08047290 */ /* 0x000fc8000ff1e03f */
[----:B------:R-:W-:Y:S01]  /*01d0*/  ULEA.HI.X.SX32 UR5, UR8, UR43, 0x1, UP0 ;  /* 0x0000002b08057291 */ /* 0x000fe200080f0e3f */
[----:B---3--:R-:W-:Y:S11]  /*01e0*/  @P2 BRA `(.L_x_1) ;  /* 0x0000000000182947 */ /* 0x008ff60003800000 */
[----:B------:R-:W1:Y:S01]  /*01f0*/  LDS R3, [UR40+0x8] ;  /* 0x00000828ff037984 */ /* 0x000e620008000800 */
[----:B------:R-:W2:Y:S01]  /*0200*/  LDC.64 R8, c[0x0][0x210] ;  /* 0x00008400ff087b82 */ /* 0x000ea20000000a00 */
[----:B------:R-:W-:Y:S02]  /*0210*/  IMAD.MOV.U32 R4, RZ, RZ, 0x70 ;  /* 0x00000070ff047424 */ /* 0x000fe400078e00ff */
[----:B--2---:R2:W-:Y:S03]  /*0220*/  STS.64 [UR40], R8 ;  /* 0x00000008ff007988 */ /* 0x0045e60008000a28 */
[----:B-1----:R-:W-:-:S05]  /*0230*/  LOP3.LUT R3, R3, 0x10, R4, 0xd8, !PT ;  /* 0x0000001003037812 */ /* 0x002fca00078ed804 */
[----:B------:R2:W-:Y:S02]  /*0240*/  STS [UR40+0x8], R3 ;  /* 0x00000803ff007988 */ /* 0x0005e40008000828 */
.L_x_1:
[----:B------:R-:W-:Y:S05]  /*0250*/  BSYNC B0 ;  /* 0x0000000000007941 */ /* 0x000fea0003800000 */
.L_x_0:
[----:B------:R-:W-:Y:S04]  /*0260*/  BSSY B0, `(.L_x_2) ;  /* 0x000000a000007945 */ /* 0x000fe80003800000 */
[----:B------:R-:W-:Y:S05]  /*0270*/  @P2 BRA `(.L_x_3) ;  /* 0x0000000000202947 */ /* 0x000fea0003800000 */
[----:B--2---:R-:W1:Y:S01]  /*0280*/  LDS R3, [UR40+0x34] ;  /* 0x00003428ff037984 */ /* 0x004e620008000800 */
[----:B------:R-:W-:Y:S02]  /*0290*/  IMAD.MOV.U32 R4, RZ, RZ, 0x3f000000 ;  /* 0x3f000000ff047424 */ /* 0x000fe400078e00ff */
[----:B------:R-:W-:Y:S01]  /*02a0*/  @!P2 IMAD.MOV.U32 R5, RZ, RZ, 0xff ;  /* 0x000000ffff05a424 */ /* 0x000fe200078e00ff */
[----:B------:R-:W2:Y:S02]  /*02b0*/  @!P2 LDS R8, [UR40+0x38] ;  /* 0x00003828ff08a984 */ /* 0x000ea40008000800 */
[----:B-1----:R-:W-:Y:S02]  /*02c0*/  LOP3.LUT R3, R3, 0xff000000, R4, 0xb8, !PT ;  /* 0xff00000003037812 */ /* 0x002fe400078eb804 */
[----:B--2---:R-:W-:-:S03]  /*02d0*/  @!P2 LOP3.LUT R4, R8, 0xff, R5, 0xb8, !PT ;  /* 0x000000ff0804a812 */ /* 0x004fc600078eb805 */
[----:B------:R1:W-:Y:S04]  /*02e0*/  STS [UR40+0x34], R3 ;  /* 0x00003403ff007988 */ /* 0x0003e80008000828 */
[----:B------:R1:W-:Y:S02]  /*02f0*/  @!P2 STS [UR40+0x38], R4 ;  /* 0x00003804ff00a988 */ /* 0x0003e40008000828 */
.L_x_3:
[----:B------:R-:W-:Y:S05]  /*0300*/  BSYNC B0 ;  /* 0x0000000000007941 */ /* 0x000fea0003800000 */
.L_x_2:
[----:B------:R-:W-:Y:S04]  /*0310*/  BSSY B0, `(.L_x_4) ;  /* 0x000000e000007945 */ /* 0x000fe80003800000 */
[----:B------:R-:W-:Y:S05]  /*0320*/  @P2 BRA `(.L_x_5) ;  /* 0x0000000000302947 */ /* 0x000fea0003800000 */
[----:B-1----:R-:W1:Y:S01]  /*0330*/  LDS R4, [UR40+0x34] ;  /* 0x00003428ff047984 */ /* 0x002e620008000800 */
[----:B------:R-:W3:Y:S03]  /*0340*/  LDC.64 R10, c[0x0][0x238] ;  /* 0x00008e00ff0a7b82 */ /* 0x000ee60000000a00 */
[----:B--2---:R-:W2:Y:S01]  /*0350*/  LDS R3, [UR40+0x1c] ;  /* 0x00001c28ff037984 */ /* 0x004ea20008000800 */
[C---:B---3--:R-:W-:Y:S01]  /*0360*/  SHF.L.U64.HI R8, R10.reuse, 0x1, R11 ;  /* 0x000000010a087819 */ /* 0x048fe2000001020b */
[----:B------:R-:W-:-:S03]  /*0370*/  IMAD.SHL.U32 R5, R10, 0x2, RZ ;  /* 0x000000020a057824 */ /* 0x000fc600078e00ff */
[--C-:B------:R-:W-:Y:S02]  /*0380*/  SHF.R.U32.HI R10, RZ, 0x4, R8.reuse ;  /* 0x00000004ff0a7819 */ /* 0x100fe40000011608 */
[----:B------:R-:W-:-:S05]  /*0390*/  SHF.R.U64 R5, R5, 0x4, R8 ;  /* 0x0000000405057819 */ /* 0x000fca0000001208 */
[----:B------:R3:W-:Y:S01]  /*03a0*/  STS [UR40+0xc], R5 ;  /* 0x00000c05ff007988 */ /* 0x0007e20008000828 */
[----:B-1----:R-:W-:Y:S02]  /*03b0*/  LOP3.LUT R4, R4, 0x7, RZ, 0xb8, !PT ;  /* 0x0000000704047812 */ /* 0x002fe400078eb8ff */
[----:B--2---:R-:W-:-:S03]  /*03c0*/  LOP3.LUT R3, R3, 0xf, R10, 0xb8, !PT ;  /* 0x0000000f03037812 */ /* 0x004fc600078eb80a */
[----:B------:R3:W-:Y:S04]  /*03d0*/  STS [UR40+0x34], R4 ;  /* 0x00003404ff007988 */ /* 0x0007e80008000828 */
[----:B------:R3:W-:Y:S02]  /*03e0*/  STS [UR40+0x1c], R3 ;  /* 0x00001c03ff007988 */ /* 0x0007e40008000828 */
.L_x_5:
[----:B------:R-:W-:Y:S05]  /*03f0*/  BSYNC B0 ;  /* 0x0000000000007941 */ /* 0x000fea0003800000 */
.L_x_4:
[----:B------:R-:W-:Y:S04]  /*0400*/  BSSY B1, `(.L_x_6) ;  /* 0x000001a000017945 */ /* 0x000fe80003800000 */
[----:B------:R-:W-:Y:S04]  /*0410*/  BSSY B0, `(.L_x_7) ;  /* 0x0000015000007945 */ /* 0x000fe80003800000 */
[----:B------:R-:W-:Y:S05]  /*0420*/  @P2 BRA `(.L_x_8) ;  /* 0x0000000000202947 */ /* 0x000fea0003800000 */
[----:B-123--:R-:W1:Y:S02]  /*0430*/  LDS R3, [UR40+0x34] ;  /* 0x00003428ff037984 */ /* 0x00ee640008000800 */
[----:B-1----:R-:W-:-:S05]  /*0440*/  LOP3.LUT R3, R3, 0x38, RZ, 0xb8, !PT ;  /* 0x0000003803037812 */ /* 0x002fca00078eb8ff */
[----:B------:R1:W-:Y:S01]  /*0450*/  STS [UR40+0x34], R3 ;  /* 0x00003403ff007988 */ /* 0x0003e20008000828 */
[----:B------:R-:W-:Y:S05]  /*0460*/  @P2 BRA `(.L_x_9) ;  /* 0x0000000000202947 */ /* 0x000fea0003800000 */
[----:B-1----:R-:W1:Y:S01]  /*0470*/  LDS R3, [UR40+0x8] ;  /* 0x00000828ff037984 */ /* 0x002e620008000800 */
[----:B------:R-:W-:-:S05]  /*0480*/  IMAD.MOV.U32 R4, RZ, RZ, 0x780 ;  /* 0x00000780ff047424 */ /* 0x000fca00078e00ff */
[----:B-1----:R-:W-:-:S05]  /*0490*/  LOP3.LUT R3, R3, 0x500, R4, 0xd8, !PT ;  /* 0x0000050003037812 */ /* 0x002fca00078ed804 */
[----:B------:R4:W-:Y:S02]  /*04a0*/  STS [UR40+0x8], R3 ;  /* 0x00000803ff007988 */ /* 0x0009e40008000828 */
.L_x_8:
[----:B------:R-:W-:Y:S05]  /*04b0*/  @P2 BRA `(.L_x_10) ;  /* 0x0000000000282947 */ /* 0x000fea0003800000 */
[----:B-1234-:R-:W1:Y:S02]  /*04c0*/  LDS R3, [UR40+0x8] ;  /* 0x00000828ff037984 */ /* 0x01ee640008000800 */
[----:B-1----:R-:W-:-:S05]  /*04d0*/  LOP3.LUT R3, R3, 0x1800, RZ, 0xb8, !PT ;  /* 0x0000180003037812 */ /* 0x002fca00078eb8ff */
[----:B------:R2:W-:Y:S02]  /*04e0*/  STS [UR40+0x8], R3 ;  /* 0x00000803ff007988 */ /* 0x0005e40008000828 */
.L_x_9:
[----:B------:R-:W-:Y:S05]  /*04f0*/  @P2 BREAK B0 ;  /* 0x0000000000002942 */ /* 0x000fea0003800000 */
[----:B------:R-:W-:Y:S05]  /*0500*/  @P2 BRA `(.L_x_11) ;  /* 0x0000000000242947 */ /* 0x000fea0003800000 */
[----:B------:R-:W3:Y:S01]  /*0510*/  LDS R4, [UR40+0x8] ;  /* 0x00000828ff047984 */ /* 0x000ee20008000800 */
[----:B-12---:R-:W-:-:S05]  /*0520*/  IMAD.MOV.U32 R3, RZ, RZ, 0x6000 ;  /* 0x00006000ff037424 */ /* 0x006fca00078e00ff */
[----:B---3--:R-:W-:-:S04]  /*0530*/  LOP3.LUT R3, R4, 0x6000, R3, 0xd8, !PT ;  /* 0x0000600004037812 */ /* 0x008fc800078ed803 */
[----:B------:R-:W-:-:S05]  /*0540*/  LOP3.LUT R3, R3, 0x400000, RZ, 0xb8, !PT ;  /* 0x0040000003037812 */ /* 0x000fca00078eb8ff */
[----:B------:R5:W-:Y:S02]  /*0550*/  STS [UR40+0x8], R3 ;  /* 0x00000803ff007988 */ /* 0x000be40008000828 */
.L_x_10:
[----:B------:R-:W-:Y:S05]  /*0560*/  BSYNC B0 ;  /* 0x0000000000007941 */ /* 0x000fea0003800000 */
.L_x_7:
[----:B-12345:R-:W1:Y:S02]  /*0570*/  @!P2 LDS R3, [UR40+0x8] ;  /* 0x00000828ff03a984 */ /* 0x03ee640008000800 */
[----:B-1----:R-:W-:-:S05]  /*0580*/  @!P2 LOP3.LUT R3, R3, 0x8000, RZ, 0xb8, !PT ;  /* 0x000080000303a812 */ /* 0x002fca00078eb8ff */
[----:B------:R3:W-:Y:S02]  /*0590*/  @!P2 STS [UR40+0x8], R3 ;  /* 0x00000803ff00a988 */ /* 0x0007e40008000828 */
.L_x_11:
[----:B------:R-:W-:Y:S05]  /*05a0*/  BSYNC B1 ;  /* 0x0000000000017941 */ /* 0x000fea0003800000 */
.L_x_6:
[----:B------:R-:W-:Y:S05]  /*05b0*/  WARPSYNC.ALL ;  /* 0x0000000000007948 */ /* 0x000fea0003800000 */
[----:B------:R-:W4:Y:S02]  /*05c0*/  LDC R7, c[0x0][0x22c] ;  /* 0x00008b00ff077b82 */ /* 0x000f240000000800 */
[----:B----4-:R-:W-:Y:S01]  /*05d0*/  VIADD R7, R7, 0xffffffff ;  /* 0xffffffff07077836 */ /* 0x010fe20000000000 */
[----:B------:R-:W-:Y:S06]  /*05e0*/  @P0 BRA `(.L_x_12) ;  /* 0x0000000000280947 */ /* 0x000fec0003800000 */
[----:B-123--:R-:W1:Y:S01]  /*05f0*/  S2R R3, SR_LANEID ;  /* 0x0000000000037919 */ /* 0x00ee620000000000 */
[----:B------:R-:W-:Y:S05]  /*0600*/  WARPSYNC.ALL ;  /* 0x0000000000007948 */ /* 0x000fea0003800000 */
[----:B-1----:R-:W-:-:S05]  /*0610*/  IMAD.SHL.U32 R3, R3, 0x4, RZ ;  /* 0x0000000403037824 */ /* 0x002fca00078e00ff */
[----:B------:R-:W1:Y:S01]  /*0620*/  LDS R9, [R3+UR40] ;  /* 0x0000002803097984 */ /* 0x000e620008000800 */
[----:B------:R-:W-:-:S05]  /*0630*/  IADD3 R4, P1, R3, UR4, RZ ;  /* 0x0000000403047c10 */ /* 0x000fca000ff3e0ff */
[----:B------:R-:W-:-:S05]  /*0640*/  IMAD.X R5, RZ, RZ, UR5, P1 ;  /* 0x00000005ff057e24 */ /* 0x000fca00088e06ff */
[----:B-1----:R4:W5:Y:S01]  /*0650*/  ATOMG.E.EXCH.STRONG.GPU PT, RZ, [R4], R9 ;  /* 0x0000000904ff73a8 */ /* 0x00296200041ee100 */
[----:B------:R-:W-:-:S04]  /*0660*/  DEPBAR {5,4,3,2,1,0} ;  /* 0x0000003f0000791a */ /* 0x000fc80000000000 */
[----:B------:R4:W-:Y:S01]  /*0670*/  UTMACCTL.IV [UR4] ;  /* 0x00000000040079b9 */ /* 0x0009e20008000000 */
[----:B------:R-:W-:Y:S01]  /*0680*/  NOP ;  /* 0x0000000000007918 */ /* 0x000fe20000000000 */
.L_x_12:
[----:B------:R-:W-:Y:S05]  /*0690*/  @P0 BRA `(.L_x_13) ;  /* 0x00000000000c0947 */ /* 0x000fea0003800000 */
[----:B------:R0:W-:Y:S01]  /*06a0*/  UTMACMDFLUSH ;  /* 0x00000000000079b7 */ /* 0x0001e20000000000 */
[----:B------:R-:W-:Y:S05]  /*06b0*/  @P0 BRA `(.L_x_13) ;  /* 0x0000000000040947 */ /* 0x000fea0003800000 */
[----:B------:R-:W-:-:S04]  /*06c0*/  DEPBAR.LE SB0, 0x0 ;  /* 0x000080000000791a */ /* 0x000fc80000000000 */
.L_x_13:
[----:B------:R-:W-:Y:S05]  /*06d0*/  WARPSYNC.ALL ;  /* 0x0000000000007948 */ /* 0x000fea0003800000 */
[----:B-----5:R-:W-:Y:S06]  /*06e0*/  BAR.SYNC.DEFER_BLOCKING 0x0 ;  /* 0x0000000000007b1d */ /* 0x020fec0000010000 */
[----:B------:R-:W-:Y:S02]  /*06f0*/  BSSY B1, `(.L_x_14) ;  /* 0x000000b000017945 */ /* 0x000fe40003800000 */
[----:B------:R-:W-:Y:S06]  /*0700*/  BAR.SYNC.DEFER_BLOCKING 0x0 ;  /* 0x0000000000007b1d */ /* 0x000fec0000010000 */
[----:B------:R5:W-:Y:S01]  /*0710*/  @!P0 STS [R12], RZ ;  /* 0x000000ff0c008388 */ /* 0x000be20000000800 */
[----:B------:R-:W-:Y:S01]  /*0720*/  NOP ;  /* 0x0000000000007918 */ /* 0x000fe20000000000 */
[----:B------:R-:W-:Y:S05]  /*0730*/  @P2 BRA `(.L_x_15) ;  /* 0x0000000000182947 */ /* 0x000fea0003800000 */
[----:B-123--:R-:W1:Y:S01]  /*0740*/  LDS R3, [UR40+0x8] ;  /* 0x00000828ff037984 */ /* 0x00ee620008000800 */
[----:B----4-:R-:W2:Y:S01]  /*0750*/  LDC.64 R8, c[0x0][0x218] ;  /* 0x00008600ff087b82 */ /* 0x010ea20000000a00 */
[----:B------:R-:W-:Y:S02]  /*0760*/  IMAD.MOV.U32 R4, RZ, RZ, 0x70 ;  /* 0x00000070ff047424 */ /* 0x000fe400078e00ff */
[----:B--2---:R2:W-:Y:S03]  /*0770*/  STS.64 [UR40], R8 ;  /* 0x00000008ff007988 */ /* 0x0045e60008000a28 */
[----:B-1----:R-:W-:-:S05]  /*0780*/  LOP3.LUT R3, R3, 0x10, R4, 0xd8, !PT ;  /* 0x0000001003037812 */ /* 0x002fca00078ed804 */
[----:B------:R2:W-:Y:S02]  /*0790*/  STS [UR40+0x8], R3 ;  /* 0x00000803ff007988 */ /* 0x0005e40008000828 */
.L_x_15:
[----:B----4-:R-:W-:Y:S05]  /*07a0*/  BSYNC B1 ;  /* 0x0000000000017941 */ /* 0x010fea0003800000 */
.L_x_14:
[----:B------:R-:W-:Y:S04]  /*07b0*/  BSSY B1, `(.L_x_16) ;  /* 0x000000a000017945 */ /* 0x000fe80003800000 */
[----:B------:R-:W-:Y:S05]  /*07c0*/  @P2 BRA `(.L_x_17) ;  /* 0x0000000000202947 */ /* 0x000fea0003800000 */
[----:B-123--:R-:W1:Y:S01]  /*07d0*/  LDS R3, [UR40+0x34] ;  /* 0x00003428ff037984 */ /* 0x00ee620008000800 */
[----:B------:R-:W-:Y:S02]  /*07e0*/  IMAD.MOV.U32 R8, RZ, RZ, 0x3f000000 ;  /* 0x3f000000ff087424 */ /* 0x000fe400078e00ff */
[----:B------:R-:W-:Y:S01]  /*07f0*/  @!P2 IMAD.MOV.U32 R4, RZ, RZ, 0x7f ;  /* 0x0000007fff04a424 */ /* 0x000fe200078e00ff */
[----:B------:R-:W2:Y:S02]  /*0800*/  @!P2 LDS R5, [UR40+0x38] ;  /* 0x00003828ff05a984 */ /* 0x000ea40008000800 */
[----:B-1----:R-:W-:Y:S02]  /*0810*/  LOP3.LUT R3, R3, 0xff000000, R8, 0xb8, !PT ;  /* 0xff00000003037812 */ /* 0x002fe400078eb808 */
[----:B--2---:R-:W-:-:S03]  /*0820*/  @!P2 LOP3.LUT R4, R5, 0xff, R4, 0xb8, !PT ;  /* 0x000000ff0504a812 */ /* 0x004fc600078eb804 */
[----:B------:R4:W-:Y:S04]  /*0830*/  STS [UR40+0x34], R3 ;  /* 0x00003403ff007988 */ /* 0x0009e80008000828 */
[----:B------:R4:W-:Y:S02]  /*0840*/  @!P2 STS [UR40+0x38], R4 ;  /* 0x00003804ff00a988 */ /* 0x0009e40008000828 */
.L_x_17:
[----:B------:R-:W-:Y:S05]  /*0850*/  BSYNC B1 ;  /* 0x0000000000017941 */ /* 0x000fea0003800000 */
.L_x_16:
[----:B------:R-:W-:Y:S04]  /*0860*/  BSSY B1, `(.L_x_18) ;  /* 0x0000004000017945 */ /* 0x000fe80003800000 */
[----:B------:R-:W-:Y:S05]  /*0870*/  @P2 BRA `(.L_x_19) ;  /* 0x0000000000082947 */ /* 0x000fea0003800000 */
[----:B------:R1:W-:Y:S04]  /*0880*/  STS [UR40+0x24], R13 ;  /* 0x0000240dff007988 */ /* 0x0003e80008000828 */
[----:B------:R1:W-:Y:S02]  /*0890*/  STS [UR40+0x20], R7 ;  /* 0x00002007ff007988 */ /* 0x0003e40008000828 */
.L_x_19:
[----:B------:R-:W-:Y:S05]  /*08a0*/  BSYNC B1 ;  /* 0x0000000000017941 */ /* 0x000fea0003800000 */
.L_x_18:
[----:B------:R-:W-:Y:S04]  /*08b0*/  BSSY B1, `(.L_x_20) ;  /* 0x000000e000017945 */ /* 0x000fe80003800000 */
[----:B------:R-:W-:Y:S05]  /*08c0*/  @P2 BRA `(.L_x_21) ;  /* 0x0000000000302947 */ /* 0x000fea0003800000 */
[----:B----4-:R-:W4:Y:S01]  /*08d0*/  LDS R4, [UR40+0x34] ;  /* 0x00003428ff047984 */ /* 0x010f220008000800 */
[----:B------:R-:W4:Y:S03]  /*08e0*/  LDC.64 R10, c[0x0][0x240] ;  /* 0x00009000ff0a7b82 */ /* 0x000f260000000a00 */
[----:B-123--:R-:W1:Y:S01]  /*08f0*/  LDS R3, [UR40+0x1c] ;  /* 0x00001c28ff037984 */ /* 0x00ee620008000800 */
[C---:B----4-:R-:W-:Y:S01]  /*0900*/  SHF.L.U64.HI R8, R10.reuse, 0x1, R11 ;  /* 0x000000010a087819 */ /* 0x050fe2000001020b */
[----:B------:R-:W-:-:S03]  /*0910*/  IMAD.SHL.U32 R5, R10, 0x2, RZ ;  /* 0x000000020a057824 */ /* 0x000fc600078e00ff */
[--C-:B------:R-:W-:Y:S02]  /*0920*/  SHF.R.U32.HI R10, RZ, 0x4, R8.reuse ;  /* 0x00000004ff0a7819 */ /* 0x100fe40000011608 */
[----:B------:R-:W-:-:S05]  /*0930*/  SHF.R.U64 R5, R5, 0x4, R8 ;  /* 0x0000000405057819 */ /* 0x000fca0000001208 */
[----:B------:R2:W-:Y:S01]  /*0940*/  STS [UR40+0xc], R5 ;  /* 0x00000c05ff007988 */ /* 0x0005e20008000828 */
[----:B------:R-:W-:Y:S02]  /*0950*/  LOP3.LUT R4, R4, 0x7, RZ, 0xb8, !PT ;  /* 0x0000000704047812 */ /* 0x000fe400078eb8ff */
[----:B-1----:R-:W-:-:S03]  /*0960*/  LOP3.LUT R3, R3, 0xf, R10, 0xb8, !PT ;  /* 0x0000000f03037812 */ /* 0x002fc600078eb80a */
[----:B------:R2:W-:Y:S04]  /*0970*/  STS [UR40+0x34], R4 ;  /* 0x00003404ff007988 */ /* 0x0005e80008000828 */
[----:B------:R2:W-:Y:S02]  /*0980*/  STS [UR40+0x1c], R3 ;  /* 0x00001c03ff007988 */ /* 0x0005e40008000828 */
.L_x_21:
[----:B------:R-:W-:Y:S05]  /*0990*/  BSYNC B1 ;  /* 0x0000000000017941 */ /* 0x000fea0003800000 */
.L_x_20:
[----:B------:R-:W-:Y:S04]  /*09a0*/  BSSY B2, `(.L_x_22) ;  /* 0x000001a000027945 */ /* 0x000fe80003800000 */
[----:B------:R-:W-:Y:S04]  /*09b0*/  BSSY B1, `(.L_x_23) ;  /* 0x0000015000017945 */ /* 0x000fe80003800000 */
[----:B------:R-:W-:Y:S05]  /*09c0*/  @P2 BRA `(.L_x_24) ;  /* 0x0000000000202947 */ /* 0x000fea0003800000 */
[----:B-1234-:R-:W1:Y:S02]  /*09d0*/  LDS R3, [UR40+0x34] ;  /* 0x00003428ff037984 */ /* 0x01ee640008000800 */
[----:B-1----:R-:W-:-:S05]  /*09e0*/  LOP3.LUT R3, R3, 0x38, RZ, 0xb8, !PT ;  /* 0x0000003803037812 */ /* 0x002fca00078eb8ff */
[----:B------:R1:W-:Y:S01]  /*09f0*/  STS [UR40+0x34], R3 ;  /* 0x00003403ff007988 */ /* 0x0003e20008000828 */
[----:B------:R-:W-:Y:S05]  /*0a00*/  @P2 BRA `(.L_x_25) ;  /* 0x0000000000202947 */ /* 0x000fea0003800000 */
[----:B-1----:R-:W1:Y:S01]  /*0a10*/  LDS R3, [UR40+0x8] ;  /* 0x00000828ff037984 */ /* 0x002e620008000800 */
[----:B------:R-:W-:-:S05]  /*0a20*/  IMAD.MOV.U32 R4, RZ, RZ, 0x780 ;  /* 0x00000780ff047424 */ /* 0x000fca00078e00ff */
[----:B-1----:R-:W-:-:S05]  /*0a30*/  LOP3.LUT R3, R3, 0x500, R4, 0xd8, !PT ;  /* 0x0000050003037812 */ /* 0x002fca00078ed804 */
[----:B------:R1:W-:Y:S02]  /*0a40*/  STS [UR40+0x8], R3 ;  /* 0x00000803ff007988 */ /* 0x0003e40008000828 */
.L_x_24:
[----:B------:R-:W-:Y:S05]  /*0a50*/  @P2 BRA `(.L_x_26) ;  /* 0x0000000000282947 */ /* 0x000fea0003800000 */
[----:B-1234-:R-:W1:Y:S02]  /*0a60*/  LDS R3, [UR40+0x8] ;  /* 0x00000828ff037984 */ /* 0x01ee640008000800 */
[----:B-1----:R-:W-:-:S05]  /*0a70*/  LOP3.LUT R3, R3, 0x1800, RZ, 0xb8, !PT ;  /* 0x0000180003037812 */ /* 0x002fca00078eb8ff */
[----:B------:R2:W-:Y:S02]  /*0a80*/  STS [UR40+0x8], R3 ;  /* 0x00000803ff007988 */ /* 0x0005e40008000828 */
.L_x_25:
[----:B------:R-:W-:Y:S05]  /*0a90*/  @P2 BREAK B1 ;  /* 0x0000000000012942 */ /* 0x000fea0003800000 */
[----:B------:R-:W-:Y:S05]  /*0aa0*/  @P2 BRA `(.L_x_27) ;  /* 0x0000000000242947 */ /* 0x000fea0003800000 */
[----:B-12---:R-:W1:Y:S01]  /*0ab0*/  LDS R3, [UR40+0x8] ;  /* 0x00000828ff037984 */ /* 0x006e620008000800 */
[----:B------:R-:W-:-:S05]  /*0ac0*/  IMAD.MOV.U32 R4, RZ, RZ, 0x6000 ;  /* 0x00006000ff047424 */ /* 0x000fca00078e00ff */
[----:B-1----:R-:W-:-:S04]  /*0ad0*/  LOP3.LUT R3, R3, 0x6000, R4, 0xd8, !PT ;  /* 0x0000600003037812 */ /* 0x002fc800078ed804 */
[----:B------:R-:W-:-:S05]  /*0ae0*/  LOP3.LUT R3, R3, 0x400000, RZ, 0xb8, !PT ;  /* 0x0040000003037812 */ /* 0x000fca00078eb8ff */
[----:B------:R1:W-:Y:S02]  /*0af0*/  STS [UR40+0x8], R3 ;  /* 0x00000803ff007988 */ /* 0x0003e40008000828 */
.L_x_26:
[----:B------:R-:W-:Y:S05]  /*0b00*/  BSYNC B1 ;  /* 0x0000000000017941 */ /* 0x000fea0003800000 */
.L_x_23:
[----:B-1234-:R-:W1:Y:S02]  /*0b10*/  @!P2 LDS R3, [UR40+0x8] ;  /* 0x00000828ff03a984 */ /* 0x01ee640008000800 */
[----:B-1----:R-:W-:-:S05]  /*0b20*/  @!P2 LOP3.LUT R3, R3, 0x8000, RZ, 0xb8, !PT ;  /* 0x000080000303a812 */ /* 0x002fca00078eb8ff */
[----:B------:R3:W-:Y:S02]  /*0b30*/  @!P2 STS [UR40+0x8], R3 ;  /* 0x00000803ff00a988 */ /* 0x0007e40008000828 */
.L_x_27:
[----:B------:R-:W-:Y:S05]  /*0b40*/  BSYNC B2 ;  /* 0x0000000000027941 */ /* 0x000fea0003800000 */
.L_x_22:
[----:B------:R-:W-:Y:S05]  /*0b50*/  WARPSYNC.ALL ;  /* 0x0000000000007948 */ /* 0x000fea0003800000 */
[----:B------:R-:W-:-:S04]  /*0b60*/  UIADD3 UR7, UR8, 0x80, URZ ;  /* 0x0000008008077890 */ /* 0x000fc8000fffe03f */
[----:B------:R-:W-:-:S04]  /*0b70*/  UIADD3 UR6, UP0, UR7, UR42, URZ ;  /* 0x0000002a07067290 */ /* 0x000fc8000ff1e03f */
[----:B------:R-:W-:Y:S01]  /*0b80*/  ULEA.HI.X.SX32 UR7, UR7, UR43, 0x1, UP0 ;  /* 0x0000002b07077291 */ /* 0x000fe200080f0e3f */
[----:B------:R-:W-:Y:S11]  /*0b90*/  @P0 BRA `(.L_x_28) ;  /* 0x0000000000280947 */ /* 0x000ff60003800000 */
[----:B-123--:R-:W1:Y:S01]  /*0ba0*/  S2R R3, SR_LANEID ;  /* 0x0000000000037919 */ /* 0x00ee620000000000 */
[----:B------:R-:W-:Y:S05]  /*0bb0*/  WARPSYNC.ALL ;  /* 0x0000000000007948 */ /* 0x000fea0003800000 */
[----:B-1----:R-:W-:-:S05]  /*0bc0*/  IMAD.SHL.U32 R8, R3, 0x4, RZ ;  /* 0x0000000403087824 */ /* 0x002fca00078e00ff */
[----:B------:R-:W1:Y:S01]  /*0bd0*/  LDS R3, [R8+UR40] ;  /* 0x0000002808037984 */ /* 0x000e620008000800 */
[----:B------:R-:W-:-:S05]  /*0be0*/  IADD3 R4, P1, R8, UR6, RZ ;  /* 0x0000000608047c10 */ /* 0x000fca000ff3e0ff */
[----:B------:R-:W-:-:S05]  /*0bf0*/  IMAD.X R5, RZ, RZ, UR7, P1 ;  /* 0x00000007ff057e24 */ /* 0x000fca00088e06ff */
[----:B-1----:R4:W2:Y:S01]  /*0c00*/  ATOMG.E.EXCH.STRONG.GPU PT, RZ, [R4], R3 ;  /* 0x0000000304ff73a8 */ /* 0x0028a200041ee100 */
[----:B------:R-:W-:-:S04]  /*0c10*/  DEPBAR {5,4,3,2,1,0} ;  /* 0x0000003f0000791a */ /* 0x000fc80000000000 */
[----:B------:R4:W-:Y:S01]  /*0c20*/  UTMACCTL.IV [UR6] ;  /* 0x00000000060079b9 */ /* 0x0009e20008000000 */
[----:B------:R-:W-:Y:S01]  /*0c30*/  NOP ;  /* 0x0000000000007918 */ /* 0x000fe20000000000 */
.L_x_28:
[----:B------:R-:W-:Y:S05]  /*0c40*/  @P0 BRA `(.L_x_29) ;  /* 0x00000000000c0947 */ /* 0x000fea0003800000 */
[----:B------:R0:W-:Y:S01]  /*0c50*/  UTMACMDFLUSH ;  /* 0x00000000000079b7 */ /* 0x0001e20000000000 */
[----:B------:R-:W-:Y:S05]  /*0c60*/  @P0 BRA `(.L_x_29) ;  /* 0x0000000000040947 */ /* 0x000fea0003800000 */
[----:B------:R-:W-:-:S04]  /*0c70*/  DEPBAR.LE SB0, 0x0 ;  /* 0x000080000000791a */ /* 0x000fc80000000000 */
.L_x_29:
[----:B------:R-:W-:Y:S05]  /*0c80*/  WARPSYNC.ALL ;  /* 0x0000000000007948 */ /* 0x000fea0003800000 */
[----:B--2---:R-:W-:Y:S06]  /*0c90*/  BAR.SYNC.DEFER_BLOCKING 0x0 ;  /* 0x0000000000007b1d */ /* 0x004fec0000010000 */
[----:B------:R-:W-:Y:S02]  /*0ca0*/  BSSY B2, `(.L_x_30) ;  /* 0x000000b000027945 */ /* 0x000fe40003800000 */
[----:B------:R-:W-:Y:S06]  /*0cb0*/  BAR.SYNC.DEFER_BLOCKING 0x0 ;  /* 0x0000000000007b1d */ /* 0x000fec0000010000 */
[----:B------:R2:W-:Y:S01]  /*0cc0*/  @!P0 STS [R12], RZ ;  /* 0x000000ff0c008388 */ /* 0x0005e20000000800 */
[----:B------:R-:W-:Y:S01]  /*0cd0*/  NOP ;  /* 0x0000000000007918 */ /* 0x000fe20000000000 */
[----:B------:R-:W-:Y:S05]  /*0ce0*/  @P2 BRA `(.L_x_31) ;  /* 0x0000000000182947 */ /* 0x000fea0003800000 */
[----:B-1-34-:R-:W1:Y:S01]  /*0cf0*/  LDS R3, [UR40+0x8] ;  /* 0x00000828ff037984 */ /* 0x01ae620008000800 */
[----:B------:R-:W3:Y:S01]  /*0d00*/  LDC.64 R8, c[0x0][0x220] ;  /* 0x00008800ff087b82 */ /* 0x000ee20000000a00 */
[----:B------:R-:W-:Y:S02]  /*0d10*/  IMAD.MOV.U32 R4, RZ, RZ, 0x70 ;  /* 0x00000070ff047424 */ /* 0x000fe400078e00ff */
[----:B---3--:R3:W-:Y:S03]  /*0d20*/  STS.64 [UR40], R8 ;  /* 0x00000008ff007988 */ /* 0x0087e60008000a28 */
[----:B-1----:R-:W-:-:S05]  /*0d30*/  LOP3.LUT R3, R3, 0x10, R4, 0xd8, !PT ;  /* 0x0000001003037812 */ /* 0x002fca00078ed804 */
[----:B------:R3:W-:Y:S02]  /*0d40*/  STS [UR40+0x8], R3 ;  /* 0x00000803ff007988 */ /* 0x0007e40008000828 */
.L_x_31:
[----:B----4-:R-:W-:Y:S05]  /*0d50*/  BSYNC B2 ;  /* 0x0000000000027941 */ /* 0x010fea0003800000 */
.L_x_30:
[----:B------:R-:W-:Y:S04]  /*0d60*/  BSSY B3, `(.L_x_32) ;  /* 0x0000011000037945 */ /* 0x000fe80003800000 */
[----:B------:R-:W-:Y:S04]  /*0d70*/  BSSY B2, `(.L_x_33) ;  /* 0x000000e000027945 */ /* 0x000fe80003800000 */
[----:B------:R-:W-:Y:S05]  /*0d80*/  @P2 BRA `(.L_x_34) ;  /* 0x0000000000242947 */ /* 0x000fea0003800000 */
[----:B-1-3--:R-:W1:Y:S01]  /*0d90*/  LDS R3, [UR40+0x34] ;  /* 0x00003428ff037984 */ /* 0x00ae620008000800 */
[----:B------:R-:W-:-:S05]  /*0da0*/  IMAD.MOV.U32 R4, RZ, RZ, 0x3f000000 ;  /* 0x3f000000ff047424 */ /* 0x000fca00078e00ff */
[----:B-1----:R-:W-:-:S05]  /*0db0*/  LOP3.LUT R3, R3, 0xff000000, R4, 0xb8, !PT ;  /* 0xff00000003037812 */ /* 0x002fca00078eb804 */
[----:B------:R1:W-:Y:S01]  /*0dc0*/  STS [UR40+0x34], R3 ;  /* 0x00003403ff007988 */ /* 0x0003e20008000828 */
[----:B------:R-:W-:Y:S05]  /*0dd0*/  @P2 BRA `(.L_x_35) ;  /* 0x00000000001c2947 */ /* 0x000fea0003800000 */
[----:B-1----:R-:W1:Y:S01]  /*0de0*/  LDS R3, [UR40+0x38] ;  /* 0x00003828ff037984 */ /* 0x002e620008000800 */
[----:B------:R-:W-:-:S05]  /*0df0*/  IMAD.MOV.U32 R4, RZ, RZ, 0xff ;  /* 0x000000ffff047424 */ /* 0x000fca00078e00ff */
[----:B-1----:R-:W-:-:S05]  /*0e00*/  LOP3.LUT R3, R3, 0xff, R4, 0xb8, !PT ;  /* 0x000000ff03037812 */ /* 0x002fca00078eb804 */
[----:B------:R4:W-:Y:S02]  /*0e10*/  STS [UR40+0x38], R3 ;  /* 0x00003803ff007988 */ /* 0x0009e40008000828 */
.L_x_34:
[----:B------:R-:W-:Y:S05]  /*0e20*/  @P2 BREAK B2 ;  /* 0x0000000000022942 */ /* 0x000fea0003800000 */
[----:B------:R-:W-:Y:S05]  /*0e30*/  @P2 BRA `(.L_x_36) ;  /* 0x00000000000c2947 */ /* 0x000fea0003800000 */
[----:B------:R1:W-:Y:S02]  /*0e40*/  STS [UR40+0x20], R7 ;  /* 0x00002007ff007988 */ /* 0x0003e40008000828 */
.L_x_35:
[----:B------:R-:W-:Y:S05]  /*0e50*/  BSYNC B2 ;  /* 0x0000000000027941 */ /* 0x000fea0003800000 */
.L_x_33:
[----:B------:R1:W-:Y:S02]  /*0e60*/  @!P2 STS [UR40+0x24], R6 ;  /* 0x00002406ff00a988 */ /* 0x0003e40008000828 */
.L_x_36:
[----:B------:R-:W-:Y:S05]  /*0e70*/  BSYNC B3 ;  /* 0x0000000000037941 */ /* 0x000fea0003800000 */
.L_x_32:
[----:B------:R-:W-:Y:S05]  /*0e80*/  WARPSYNC.ALL ;  /* 0x0000000000007948 */ /* 0x000fea0003800000 */
[----:B------:R-:W-:Y:S04]  /*0e90*/  BSSY B3, `(.L_x_37) ;  /* 0x000000e000037945 */ /* 0x000fe80003800000 */
[----:B------:R-:W-:Y:S05]  /*0ea0*/  @P2 BRA `(.L_x_38) ;  /* 0x0000000000302947 */ /* 0x000fea0003800000 */
[----:B------:R-:W5:Y:S01]  /*0eb0*/  LDS R4, [UR40+0x34] ;  /* 0x00003428ff047984 */ /* 0x000f620008000800 */
[----:B---3--:R-:W3:Y:S03]  /*0ec0*/  LDC.64 R8, c[0x0][0x248] ;  /* 0x00009200ff087b82 */ /* 0x008ee60000000a00 */
[----:B-1--4-:R-:W1:Y:S01]  /*0ed0*/  LDS R3, [UR40+0x1c] ;  /* 0x00001c28ff037984 */ /* 0x012e620008000800 */
[C---:B---3--:R-:W-:Y:S01]  /*0ee0*/  SHF.L.U64.HI R6, R8.reuse, 0x1, R9 ;  /* 0x0000000108067819 */ /* 0x048fe20000010209 */
[----:B------:R-:W-:-:S03]  /*0ef0*/  IMAD.SHL.U32 R5, R8, 0x2, RZ ;  /* 0x0000000208057824 */ /* 0x000fc600078e00ff */
[--C-:B------:R-:W-:Y:S02]  /*0f00*/  SHF.R.U32.HI R8, RZ, 0x4, R6.reuse ;  /* 0x00000004ff087819 */ /* 0x100fe40000011606 */
[----:B------:R-:W-:-:S05]  /*0f10*/  SHF.R.U64 R5, R5, 0x4, R6 ;  /* 0x0000000405057819 */ /* 0x000fca0000001206 */
[----:B------:R3:W-:Y:S01]  /*0f20*/  STS [UR40+0xc], R5 ;  /* 0x00000c05ff007988 */ /* 0x0007e20008000828 */
[----:B-----5:R-:W-:Y:S02]  /*0f30*/  LOP3.LUT R4, R4, 0x7, RZ, 0xb8, !PT ;  /* 0x0000000704047812 */ /* 0x020fe400078eb8ff */
[----:B-1----:R-:W-:-:S03]  /*0f40*/  LOP3.LUT R3, R3, 0xf, R8, 0xb8, !PT ;  /* 0x0000000f03037812 */ /* 0x002fc600078eb808 */
[----:B------:R3:W-:Y:S04]  /*0f50*/  STS [UR40+0x34], R4 ;  /* 0x00003404ff007988 */ /* 0x0007e80008000828 */
[----:B------:R3:W-:Y:S02]  /*0f60*/  STS [UR40+0x1c], R3 ;  /* 0x00001c03ff007988 */ /* 0x0007e40008000828 */
.L_x_38:
[----:B------:R-:W-:Y:S05]  /*0f70*/  BSYNC B3 ;  /* 0x0000000000037941 */ /* 0x000fea0003800000 */
.L_x_37:
[----:B------:R-:W-:Y:S04]  /*0f80*/  BSSY B3, `(.L_x_39) ;  /* 0x000001a000037945 */ /* 0x000fe80003800000 */
[----:B------:R-:W-:Y:S04]  /*0f90*/  BSSY B4, `(.L_x_40) ;  /* 0x0000015000047945 */ /* 0x000fe80003800000 */
[----:B------:R-:W-:Y:S05]  /*0fa0*/  @P2 BRA `(.L_x_41) ;  /* 0x0000000000202947 */ /* 0x000fea0003800000 */
[----:B-1-34-:R-:W1:Y:S02]  /*0fb0*/  LDS R3, [UR40+0x34] ;  /* 0x00003428ff037984 */ /* 0x01ae640008000800 */
[----:B-1----:R-:W-:-:S05]  /*0fc0*/  LOP3.LUT R3, R3, 0x38, RZ, 0xb8, !PT ;  /* 0x0000003803037812 */ /* 0x002fca00078eb8ff */
[----:B------:R1:W-:Y:S01]  /*0fd0*/  STS [UR40+0x34], R3 ;  /* 0x00003403ff007988 */ /* 0x0003e20008000828 */
[----:B------:R-:W-:Y:S05]  /*0fe0*/  @P2 BRA `(.L_x_42) ;  /* 0x0000000000202947 */ /* 0x000fea0003800000 */
[----:B-1----:R-:W1:Y:S01]  /*0ff0*/  LDS R3, [UR40+0x8] ;  /* 0x00000828ff037984 */ /* 0x002e620008000800 */
[----:B------:R-:W-:-:S05]  /*1000*/  IMAD.MOV.U32 R4, RZ, RZ, 0x780 ;  /* 0x00000780ff047424 */ /* 0x000fca00078e00ff */
[----:B-1----:R-:W-:-:S05]  /*1010*/  LOP3.LUT R3, R3, 0x500, R4, 0xd8, !PT ;  /* 0x0000050003037812 */ /* 0x002fca00078ed804 */
[----:B------:R1:W-:Y:S02]  /*1020*/  STS [UR40+0x8], R3 ;  /* 0x00000803ff007988 */ /* 0x0003e40008000828 */
.L_x_41:
[----:B------:R-:W-:Y:S05]  /*1030*/  @P2 BRA `(.L_x_43) ;  /* 0x0000000000282947 */ /* 0x000fea0003800000 */
[----:B-1-34-:R-:W1:Y:S02]  /*1040*/  LDS R3, [UR40+0x8] ;  /* 0x00000828ff037984 */ /* 0x01ae640008000800 */
[----:B-1----:R-:W-:-:S05]  /*1050*/  LOP3.LUT R3, R3, 0x1800, RZ, 0xb8, !PT ;  /* 0x0000180003037812 */ /* 0x002fca00078eb8ff */
[----:B------:R3:W-:Y:S02]  /*1060*/  STS [UR40+0x8], R3 ;  /* 0x00000803ff007988 */ /* 0x0007e40008000828 */
.L_x_42:
[----:B------:R-:W-:Y:S05]  /*1070*/  @P2 BREAK B4 ;  /* 0x0000000000042942 */ /* 0x000fea0003800000 */
[----:B------:R-:W-:Y:S05]  /*1080*/  @P2 BRA `(.L_x_44) ;  /* 0x0000000000242947 */ /* 0x000fea0003800000 */
[----:B-1-3--:R-:W1:Y:S01]  /*1090*/  LDS R3, [UR40+0x8] ;  /* 0x00000828ff037984 */ /* 0x00ae620008000800 */
[----:B------:R-:W-:-:S05]  /*10a0*/  IMAD.MOV.U32 R4, RZ, RZ, 0x6000 ;  /* 0x00006000ff047424 */ /* 0x000fca00078e00ff */
[----:B-1----:R-:W-:-:S04]  /*10b0*/  LOP3.LUT R3, R3, 0x6000, R4, 0xd8, !PT ;  /* 0x0000600003037812 */ /* 0x002fc800078ed804 */
[----:B------:R-:W-:-:S05]  /*10c0*/  LOP3.LUT R3, R3, 0x400000, RZ, 0xb8, !PT ;  /* 0x0040000003037812 */ /* 0x000fca00078eb8ff */
[----:B------:R1:W-:Y:S02]  /*10d0*/  STS [UR40+0x8], R3 ;  /* 0x00000803ff007988 */ /* 0x0003e40008000828 */
.L_x_43:
[----:B------:R-:W-:Y:S05]  /*10e0*/  BSYNC B4 ;  /* 0x0000000000047941 */ /* 0x000fea0003800000 */
.L_x_40:
[----:B-1-34-:R-:W1:Y:S02]  /*10f0*/  @!P2 LDS R3, [UR40+0x8] ;  /* 0x00000828ff03a984 */ /* 0x01ae640008000800 */
[----:B-1----:R-:W-:-:S05]  /*1100*/  @!P2 LOP3.LUT R3, R3, 0x8000, RZ, 0xb8, !PT ;  /* 0x000080000303a812 */ /* 0x002fca00078eb8ff */
[----:B------:R4:W-:Y:S02]  /*1110*/  @!P2 STS [UR40+0x8], R3 ;  /* 0x00000803ff00a988 */ /* 0x0009e40008000828 */
.L_x_44:
[----:B------:R-:W-:Y:S05]  /*1120*/  BSYNC B3 ;  /* 0x0000000000037941 */ /* 0x000fea0003800000 */
.L_x_39:
[----:B------:R-:W-:Y:S05]  /*1130*/  WARPSYNC.ALL ;  /* 0x0000000000007948 */ /* 0x000fea0003800000 */
[----:B------:R-:W-:Y:S01]  /*1140*/  UIADD3 UR8, UR8, 0x100, URZ ;  /* 0x0000010008087890 */ /* 0x000fe2000fffe03f */
[----:B------:R-:W-:Y:S02]  /*1150*/  ISETP.GE.AND P1, PT, R14, 0x1, PT ;  /* 0x000000010e00780c */ /* 0x000fe40003f26270 */
[----:B------:R-:W-:Y:S02]  /*1160*/  CS2R R120, SRZ ;  /* 0x0000000000787805 */ /* 0x000fe4000001ff00 */
[----:B------:R-:W-:Y:S01]  /*1170*/  CS2R R122, SRZ ;  /* 0x00000000007a7805 */ /* 0x000fe2000001ff00 */
[----:B------:R-:W-:Y:S01]  /*1180*/  UIADD3 UR56, UP0, UR8, UR42, URZ ;  /* 0x0000002a08387290 */ /* 0x000fe2000ff1e03f */
[----:B------:R-:W-:-:S02]  /*1190*/  CS2R R124, SRZ ;  /* 0x00000000007c7805 */ /* 0x000fc4000001ff00 */
[----:B------:R-:W-:Y:S02]  /*11a0*/  CS2R R126, SRZ ;  /* 0x00000000007e7805 */ /* 0x000fe4000001ff00 */
[----:B------:R-:W-:Y:S01]  /*11b0*/  CS2R R128, SRZ ;  /* 0x0000000000807805 */ /* 0x000fe2000001ff00 */
[----:B------:R-:W-:Y:S01]  /*11c0*/  ULEA.HI.X.SX32 UR43, UR8, UR43, 0x1, UP0 ;  /* 0x0000002b082b7291 */ /* 0x000fe200080f0e3f */
[----:B------:R-:W-:Y:S02]  /*11d0*/  CS2R R130, SRZ ;  /* 0x0000000000827805 */ /* 0x000fe4000001ff00 */
[----:B------:R-:W-:Y:S02]  /*11e0*/  CS2R R132, SRZ ;  /* 0x0000000000847805 */ /* 0x000fe4000001ff00 */
[----:B------:R-:W-:Y:S02]  /*11f0*/  CS2R R134, SRZ ;  /* 0x0000000000867805 */ /* 0x000fe4000001ff00 */
[----:B------:R-:W-:-:S02]  /*1200*/  CS2R R136, SRZ ;  /* 0x0000000000887805 */ /* 0x000fc4000001ff00 */
[----:B------:R-:W-:Y:S02]  /*1210*/  CS2R R138, SRZ ;  /* 0x00000000008a7805 */ /* 0x000fe4000001ff00 */
[----:B------:R-:W-:Y:S02]  /*1220*/  CS2R R140, SRZ ;  /* 0x00000000008c7805 */ /* 0x000fe4000001ff00 */
        /* <DEDUP_REMOVED lines=41> */
[----:B------:R-:W-:Y:S01]  /*14c0*/  CS2R R32, SRZ ;  /* 0x0000000000207805 */ /* 0x000fe2000001ff00 */
[----:B------:R-:W-:Y:S01]  /*14d0*/  IMAD.MOV.U32 R34, RZ, RZ, RZ ;  /* 0x000000ffff227224 */ /* 0x000fe200078e00ff */
[----:B------:R-:W-:Y:S06]  /*14e0*/  @P0 BRA `(.L_x_45) ;  /* 0x00000000002c0947 */ /* 0x000fec0003800000 */
[----:B-1-34-:R-:W1:Y:S01]  /*14f0*/  S2R R3, SR_LANEID ;  /* 0x0000000000037919 */ /* 0x01ae620000000000 */
[----:B------:R-:W-:Y:S05]  /*1500*/  WARPSYNC.ALL ;  /* 0x0000000000007948 */ /* 0x000fea0003800000 */
[----:B-1----:R-:W-:-:S05]  /*1510*/  IMAD.SHL.U32 R6, R3, 0x4, RZ ;  /* 0x0000000403067824 */ /* 0x002fca00078e00ff */
[----:B------:R-:W1:Y:S01]  /*1520*/  LDS R3, [R6+UR40] ;  /* 0x0000002806037984 */ /* 0x000e620008000800 */
[----:B------:R-:W-:Y:S01]  /*1530*/  IADD3 R4, P3, R6, UR56, RZ ;  /* 0x0000003806047c10 */ /* 0x000fe2000ff7e0ff */
[----:B------:R-:W-:-:S04]  /*1540*/  UMOV UR42, UR56 ;  /* 0x00000038002a7c82 */ /* 0x000fc80008000000 */
[----:B------:R-:W-:-:S05]  /*1550*/  IMAD.X R5, RZ, RZ, UR43, P3 ;  /* 0x0000002bff057e24 */ /* 0x000fca00098e06ff */
[----:B-1----:R1:W3:Y:S01]  /*1560*/  ATOMG.E.EXCH.STRONG.GPU PT, RZ, [R4], R3 ;  /* 0x0000000304ff73a8 */ /* 0x0022e200041ee100 */
[----:B------:R-:W-:-:S04]  /*1570*/  DEPBAR {5,4,3,2,1,0} ;  /* 0x0000003f0000791a */ /* 0x000fc80000000000 */
[----:B------:R1:W-:Y:S01]  /*1580*/  UTMACCTL.IV [UR42] ;  /* 0x000000002a0079b9 */ /* 0x0003e20008000000 */
[----:B------:R-:W-:Y:S01]  /*1590*/  NOP ;  /* 0x0000000000007918 */ /* 0x000fe20000000000 */
.L_x_45:
[----:B------:R-:W-:Y:S05]  /*15a0*/  @P0 BRA `(.L_x_46) ;  /* 0x00000000000c0947 */ /* 0x000fea0003800000 */
[----:B------:R0:W-:Y:S01]  /*15b0*/  UTMACMDFLUSH ;  /* 0x00000000000079b7 */ /* 0x0001e20000000000 */
[----:B------:R-:W-:Y:S05]  /*15c0*/  @P0 BRA `(.L_x_46) ;  /* 0x0000000000040947 */ /* 0x000fea0003800000 */
[----:B------:R-:W-:-:S04]  /*15d0*/  DEPBAR.LE SB0, 0x0 ;  /* 0x000080000000791a */ /* 0x000fc80000000000 */
.L_x_46:
[----:B------:R-:W-:Y:S05]  /*15e0*/  WARPSYNC.ALL ;  /* 0x0000000000007948 */ /* 0x000fea0003800000 */
[----:B---3--:R-:W-:Y:S01]  /*15f0*/  BAR.SYNC.DEFER_BLOCKING 0x0 ;  /* 0x0000000000007b1d */ /* 0x008fe20000010000 */
[----:B------:R-:W-:Y:S01]  /*1600*/  IMAD.MOV.U32 R35, RZ, RZ, RZ ;  /* 0x000000ffff237224 */ /* 0x000fe200078e00ff */
[----:B------:R-:W-:Y:S02]  /*1610*/  CS2R R36, SRZ ;  /* 0x0000000000247805 */ /* 0x000fe4000001ff00 */
[----:B------:R-:W-:Y:S02]  /*1620*/  CS2R R38, SRZ ;  /* 0x0000000000267805 */ /* 0x000fe4000001ff00 */
[----:B------:R-:W-:-:S02]  /*1630*/  CS2R R40, SRZ ;  /* 0x0000000000287805 */ /* 0x000fc4000001ff00 */
[----:B------:R-:W-:Y:S01]  /*1640*/  CS2R R42, SRZ ;  /* 0x00000000002a7805 */ /* 0x000fe2000001ff00 */
[----:B------:R-:W-:Y:S01]  /*1650*/  VOTEU.ALL UP0, P2 ;  /* 0x00000000003f7886 */ /* 0x000fe20001000000 */
[----:B------:R-:W-:Y:S01]  /*1660*/  UMOV UR8, 0x1 ;  /* 0x0000000100087882 */ /* 0x000fe20000000000 */
[----:B------:R-:W-:Y:S01]  /*1670*/  VOTEU.ALL UP1, P2 ;  /* 0x00000000003f7886 */ /* 0x000fe20001020000 */
[----:B------:R-:W-:Y:S01]  /*1680*/  VOTEU.ALL UP2, P2 ;  /* 0x00000000003f7886 */ /* 0x000fe20001040000 */
[----:B------:R-:W-:Y:S01]  /*1690*/  VOTEU.ALL UP3, P2 ;  /* 0x00000000003f7886 */ /* 0x000fe20001060000 */
[----:B------:R-:W-:-:S04]  /*16a0*/  @!UP0 UIADD3 UR10, -UR8, 0x100000, URZ ;  /* 0x00100000080a8890 */ /* 0x000fc8000fffe13f */
[----:B------:R-:W-:Y:S02]  /*16b0*/  @!UP0 USHF.L.U32 UR11, UR10, 0xb, URZ ;  /* 0x0000000b0a0b8899 */ /* 0x000fe4000800063f */
[----:B------:R-:W-:Y:S01]  /*16c0*/  @!UP0 USHF.L.U32 UR10, UR10, 0x1, URZ ;  /* 0x000000010a0a8899 */ /* 0x000fe2000800063f */
[----:B------:R-:W-:Y:S01]  /*16d0*/  CS2R R44, SRZ ;  /* 0x00000000002c7805 */ /* 0x000fe2000001ff00 */
        /* <DEDUP_REMOVED lines=12> */
[----:B------:R-:W-:Y:S01]  /*17a0*/  VOTEU.ALL UP0, P2 ;  /* 0x00000000003f7886 */ /* 0x000fe20001000000 */
[----:B------:R-:W-:Y:S02]  /*17b0*/  CS2R R52, SRZ ;  /* 0x0000000000347805 */ /* 0x000fe4000001ff00 */
[----:B------:R-:W-:Y:S01]  /*17c0*/  CS2R R54, SRZ ;  /* 0x0000000000367805 */ /* 0x000fe2000001ff00 */
[----:B------:R-:W3:Y:S02]  /*17d0*/  FENCE.VIEW.ASYNC.S ;  /* 0x00000000000073c6 */ /* 0x000ee40000000000 */
[----:B---3--:R3:W4:Y:S02]  /*17e0*/  @!UP0 SYNCS.EXCH.64 URZ, [UR40+0x50000], UR10 ;  /* 0x0500000a283f85b2 */ /* 0x0087240008000100 */
[----:B----4-:R-:W-:Y:S01]  /*17f0*/  BAR.SYNC.DEFER_BLOCKING 0x0 ;  /* 0x0000000000007b1d */ /* 0x010fe20000010000 */
[----:B---3--:R-:W-:-:S05]  /*1800*/  USHF.L.U32 UR11, UR58, 0x8, URZ ;  /* 0x000000083a0b7899 */ /* 0x008fca000800063f */
[----:B------:R-:W3:Y:S02]  /*1810*/  @!UP1 SYNCS.EXCH.64 URZ, [UR40+0x50008], UR12 ;  /* 0x0500080c283f95b2 */ /* 0x000ee40008000100 */
[----:B---3--:R-:W-:Y:S06]  /*1820*/  BAR.SYNC.DEFER_BLOCKING 0x0 ;  /* 0x0000000000007b1d */ /* 0x008fec0000010000 */
[----:B------:R3:W4:Y:S02]  /*1830*/  @!UP2 SYNCS.EXCH.64 URZ, [UR40+0x50010], UR14 ;  /* 0x0500100e283fa5b2 */ /* 0x0007240008000100 */
[----:B----4-:R-:W-:Y:S01]  /*1840*/  BAR.SYNC.DEFER_BLOCKING 0x0 ;  /* 0x0000000000007b1d */ /* 0x010fe20000010000 */
[----:B---3--:R-:W-:-:S05]  /*1850*/  USHF.L.U32 UR14, UR57, 0x6, URZ ;  /* 0x00000006390e7899 */ /* 0x008fca000800063f */
[----:B------:R3:W4:Y:S01]  /*1860*/  @!UP3 SYNCS.EXCH.64 URZ, [UR40+0x50018], UR8 ;  /* 0x05001808283fb5b2 */ /* 0x0007220008000100 */
[----:B------:R-:W-:Y:S06]  /*1870*/  @!P1 BRA `(.L_x_47) ;  /* 0x0000000c00209947 */ /* 0x000fec0003800000 */
[----:B-1----:R-:W-:Y:S02]  /*1880*/  SHF.R.U32.HI R3, RZ, 0x5, R0 ;  /* 0x00000005ff037819 */ /* 0x002fe40000011600 */
[----:B------:R-:W-:Y:S02]  /*1890*/  CS2R R120, SRZ ;  /* 0x0000000000787805 */ /* 0x000fe4000001ff00 */
[----:B------:R-:W-:Y:S02]  /*18a0*/  CS2R R122, SRZ ;  /* 0x00000000007a7805 */ /* 0x000fe4000001ff00 */
[----:B------:R-:W-:Y:S02]  /*18b0*/  CS2R R124, SRZ ;  /* 0x00000000007c7805 */ /* 0x000fe4000001ff00 */
[----:B------:R-:W-:Y:S02]  /*18c0*/  R2UR UR42, R3 ;  /* 0x00000000032a72ca */ /* 0x000fe400000e0000 */
        /* <DEDUP_REMOVED lines=60> */
[----:B------:R-:W-:Y:S01]  /*1c90*/  CS2R R54, SRZ ;  /* 0x0000000000367805 */ /* 0x000fe2000001ff00 */
[----:B------:R-:W-:Y:S01]  /*1ca0*/  UMOV UR41, URZ ;  /* 0x0000003f00297c82 */ /* 0x000fe20008000000 */
[----:B------:R-:W-:-:S05]  /*1cb0*/  UMOV UR15, URZ ;  /* 0x0000003f000f7c82 */ /* 0x000fca0008000000 */
.L_x_49:
[----:B----4-:R-:W-:Y:S01]  /*1cc0*/  BAR.SYNC.DEFER_BLOCKING 0x0 ;  /* 0x0000000000007b1d */ /* 0x010fe20000010000 */
[----:B------:R-:W-:Y:S01]  /*1cd0*/  ULEA UR21, UR41, UR40, 0x3 ;  /* 0x0000002829157291 */ /* 0x000fe2000f8e183f */
[----:B------:R-:W-:Y:S01]  /*1ce0*/  @!P2 IMAD.MOV.U32 R4, RZ, RZ, 0x14000 ;  /* 0x00014000ff04a424 */ /* 0x000fe200078e00ff */
[----:B------:R-:W-:Y:S01]  /*1cf0*/  ELECT P0, URZ, PT ;  /* 0x00000000003f782f */ /* 0x000fe20003800000 */
[----:B------:R-:W-:Y:S01]  /*1d00*/  IMAD.U32 R3, RZ, RZ, UR59 ;  /* 0x0000003bff037e24 */ /* 0x000fe2000f8e00ff */
[----:B------:R-:W-:Y:S02]  /*1d10*/  ULEA UR20, UR41, UR40, 0x10 ;  /* 0x0000002829147291 */ /* 0x000fe4000f8e803f */
[----:B------:R-:W-:Y:S01]  /*1d20*/  ISETP.LT.U32.AND P0, PT, R2, 0x40, P0 ;  /* 0x000000400200780c */ /* 0x000fe20000701070 */
[----:B------:R-:W-:Y:S01]  /*1d30*/  ULOP3.LUT UR10, UR42, 0x1, URZ, 0xc0, !UPT ;  /* 0x000000012a0a7892 */ /* 0x000fe2000f8ec03f */
[----:B------:R-:W-:Y:S02]  /*1d40*/  SHF.L.U32 R3, R3, 0x1f, RZ ;  /* 0x0000001f03037819 */ /* 0x000fe400000006ff */
[----:B------:R-:W-:Y:S01]  /*1d50*/  ELECT P1, URZ, PT ;  /* 0x00000000003f782f */ /* 0x000fe20003820000 */
[----:B---3--:R-:W-:-:S02]  /*1d60*/  ULEA UR8, UR10, UR20, 0xf ;  /* 0x000000140a087291 */ /* 0x008fc4000f8e783f */
[----:B------:R-:W-:Y:S01]  /*1d70*/  ULEA UR10, UR10, UR15, 0x6 ;  /* 0x0000000f0a0a7291 */ /* 0x000fe2000f8e303f */
[----:B------:R-:W-:Y:S01]  /*1d80*/  ISETP.LT.U32.AND P1, PT, R2, 0x20, P1 ;  /* 0x000000200200780c */ /* 0x000fe20000f21070 */
[----:B------:R-:W-:Y:S02]  /*1d90*/  ULEA UR12, UR41, UR40, 0xe ;  /* 0x00000028290c7291 */ /* 0x000fe4000f8e703f */
[----:B------:R-:W-:Y:S02]  /*1da0*/  USHF.R.U32.HI UR36, URZ, 0x4, UR20 ;  /* 0x000000043f247899 */ /* 0x000fe40008011614 */
[----:B------:R-:W-:Y:S01]  /*1db0*/  VOTEU.ANY UP0, P0 ;  /* 0x00000000003f7886 */ /* 0x000fe20000000100 */
[----:B------:R-:W-:Y:S01]  /*1dc0*/  VOTEU.ANY UP2, P0 ;  /* 0x00000000003f7886 */ /* 0x000fe20000040100 */
[----:B------:R-:W-:Y:S01]  /*1dd0*/  UIADD3 UR12, UR12, 0x40000, URZ ;  /* 0x000400000c0c7890 */ /* 0x000fe2000fffe03f */
[----:B------:R1:W-:Y:S01]  /*1de0*/  @!P2 SYNCS.ARRIVE.TRANS64 RZ, [UR21+0x50000], R4 ;  /* 0x05000004ffffa9a7 */ /* 0x0003e20008000015 */
[----:B------:R3:W-:Y:S06]  /*1df0*/  MEMBAR.ALL.CTA ;  /* 0x0000000000007992 */ /* 0x0007ec0000008000 */
[----:B---3--:R-:W3:Y:S01]  /*1e00*/  FENCE.VIEW.ASYNC.S ;  /* 0x00000000000073c6 */ /* 0x008ee20000000000 */
[----:B------:R-:W-:Y:S01]  /*1e10*/  @UP0 UIADD3 UR9, UR21, 0x50000, URZ ;  /* 0x0005000015090890 */ /* 0x000fe2000fffe03f */
[----:B------:R-:W-:Y:S01]  /*1e20*/  @UP0 UMOV UR16, UR4 ;  /* 0x0000000400100c82 */ /* 0x000fe20008000000 */
[----:B------:R-:W-:Y:S01]  /*1e30*/  @UP0 UMOV UR17, UR5 ;  /* 0x0000000500110c82 */ /* 0x000fe20008000000 */
[----:B---3--:R-:W-:Y:S01]  /*1e40*/  VOTEU.ANY UP1, P1 ;  /* 0x00000000003f7886 */ /* 0x008fe20000820100 */
[----:B------:R-:W-:Y:S01]  /*1e50*/  VOTEU.ANY UP3, P1 ;  /* 0x00000000003f7886 */ /* 0x000fe20000860100 */
[----:B------:R-:W-:-:S02]  /*1e60*/  USHF.R.U32.HI UR38, URZ, 0x4, UR12 ;  /* 0x000000043f267899 */ /* 0x000fc4000801160c */
[----:B------:R-:W-:Y:S02]  /*1e70*/  USGXT.U32 UR36, UR36, 0xe ;  /* 0x0000000e2424789a */ /* 0x000fe40008000000 */
[----:B------:R-:W-:Y:S01]  /*1e80*/  @UP1 UIADD3 UR13, UR21, 0x50000, URZ ;  /* 0x00050000150d1890 */ /* 0x000fe2000fffe03f */
[----:B------:R-:W-:Y:S01]  /*1e90*/  @UP1 UMOV UR18, UR6 ;  /* 0x0000000600121c82 */ /* 0x000fe20008000000 */
[----:B------:R-:W-:Y:S01]  /*1ea0*/  @UP1 UMOV UR19, UR7 ;  /* 0x0000000700131c82 */ /* 0x000fe20008000000 */
[----:B------:R-:W-:Y:S01]  /*1eb0*/  USGXT.U32 UR38, UR38, 0xe ;  /* 0x0000000e2626789a */ /* 0x000fe20008000000 */
[----:B------:R-:W-:Y:S01]  /*1ec0*/  UMOV UR37, 0x40000040 ;  /* 0x4000004000257882 */ /* 0x000fe20000000000 */
[----:B------:R-:W-:Y:S01]  /*1ed0*/  UMOV UR39, 0x40000040 ;  /* 0x4000004000277882 */ /* 0x000fe20000000000 */
[----:B------:R-:W-:Y:S06]  /*1ee0*/  BAR.SYNC.DEFER_BLOCKING 0x0 ;  /* 0x0000000000007b1d */ /* 0x000fec0000010000 */
[----:B------:R1:W-:Y:S02]  /*1ef0*/  @UP2 UTMALDG.2D [UR8], [UR16] ;  /* 0x00000008100025b4 */ /* 0x0003e40008008000 */
[----:B------:R-:W-:Y:S06]  /*1f00*/  BAR.SYNC.DEFER_BLOCKING 0x0 ;  /* 0x0000000000007b1d */ /* 0x000fec0000010000 */
[----:B------:R1:W-:Y:S02]  /*1f10*/  @UP3 UTMALDG.2D [UR12], [UR18] ;  /* 0x0000000c120035b4 */ /* 0x0003e40008008000 */
[----:B------:R-:W-:Y:S06]  /*1f20*/  BAR.SYNC.DEFER_BLOCKING 0x0 ;  /* 0x0000000000007b1d */ /* 0x000fec0000010000 */
[----:B------:R-:W3:Y:S02]  /*1f30*/  SYNCS.PHASECHK.TRANS64.TRYWAIT P0, [UR21+0x50000], R3 ;  /* 0x05000003ff0075a7 */ /* 0x000ee40008000155 */
[----:B-1-3--:R-:W-:Y:S05]  /*1f40*/  @!P0 BRA `(.L_x_48) ;  /* 0x0000000c00488947 */ /* 0x00afea0003800000 */
.L_x_50:
[----:B------:R-:W-:Y:S02]  /*1f50*/  WARPGROUP.DEPBAR.LE gsb0, 0x0 ;  /* 0x00008000000079c5 */ /* 0x000fe40000010000 */
[----:B------:R-:W-:Y:S01]  /*1f60*/  WARPGROUP.ARRIVE ;  /* 0x00000000000079c5 */ /* 0x000fe20000000000 */
[----:B------:R-:W-:Y:S01]  /*1f70*/  UIADD3 UR44, UP0, UR36, 0x2, URZ ;  /* 0x00000002242c7890 */ /* 0x000fe2000ff1e03f */
[----:B------:R-:W1:Y:S01]  /*1f80*/  LDC R3, c[0x0][0x230] ;  /* 0x00008c00ff037b82 */ /* 0x000e620000000800 */
[----:B------:R-:W-:Y:S01]  /*1f90*/  UIADD3 UR46, UP1, UR38, 0x80, URZ ;  /* 0x00000080262e7890 */ /* 0x000fe2000ff3e03f */
[----:B------:R-:W-:Y:S02]  /*1fa0*/  UMOV UR8, URZ ;  /* 0x0000003f00087c82 */ /* 0x000fe40008000000 */
[----:B------:R-:W-:Y:S01]  /*1fb0*/  HGMMA.64x64x16.F32.BF16 R120, gdesc[UR36].tnspB, R120 ;  /* 0x40e00000247879f0 */ /* 0x000fe20008701878 */
[----:B------:R-:W-:Y:S01]  /*1fc0*/  UMOV UR9, URZ ;  /* 0x0000003f00097c82 */ /* 0x000fe20008000000 */
[----:B------:R-:W-:-:S02]  /*1fd0*/  UIADD3.X UR45, UR8, 0x40000040, URZ, UP0, !UPT ;  /* 0x40000040082d7890 */ /* 0x000fc400087fe43f */
[----:B------:R-:W-:Y:S02]  /*1fe0*/  UIADD3.X UR47, UR9, 0x40000040, URZ, UP1, !UPT ;  /* 0x40000040092f7890 */ /* 0x000fe40008ffe43f */
[----:B------:R-:W-:Y:S02]  /*1ff0*/  UIADD3.64 UR32, UR44, 0x2, URZ ;  /* 0x000000022c207897 */ /* 0x000fe4000fffe03f */
[----:B------:R-:W-:Y:S02]  /*2000*/  UIADD3.64 UR34, UR46, 0x80, URZ ;  /* 0x000000802e227897 */ /* 0x000fe4000fffe03f */
[----:B------:R-:W-:Y:S02]  /*2010*/  UIADD3.64 UR28, UR44, 0x4, URZ ;  /* 0x000000042c1c7897 */ /* 0x000fe4000fffe03f */
[----:B------:R-:W-:Y:S02]  /*2020*/  UIADD3.64 UR30, UR46, 0x100, URZ ;  /* 0x000001002e1e7897 */ /* 0x000fe4000fffe03f */
[----:B------:R-:W-:-:S02]  /*2030*/  UIADD3.64 UR24, UR44, 0x7fe, URZ ;  /* 0x000007fe2c187897 */ /* 0x000fc4000fffe03f */
[----:B------:R-:W-:Y:S02]  /*2040*/  UIADD3.64 UR26, UR46, 0x180, URZ ;  /* 0x000001802e1a7897 */ /* 0x000fe4000fffe03f */
[----:B------:R-:W-:Y:S02]  /*2050*/  UIADD3.64 UR20, UR44, 0x800, URZ ;  /* 0x000008002c147897 */ /* 0x000fe4000fffe03f */
[----:B------:R-:W-:Y:S02]  /*2060*/  UIADD3.64 UR22, UR46, 0x200, URZ ;  /* 0x000002002e167897 */ /* 0x000fe4000fffe03f */
[----:B------:R-:W-:Y:S02]  /*2070*/  UIADD3.64 UR16, UR44, 0x802, URZ ;  /* 0x000008022c107897 */ /* 0x000fe4000fffe03f */
[----:B------:R-:W-:Y:S02]  /*2080*/  UIADD3.64 UR18, UR46, 0x280, URZ ;  /* 0x000002802e127897 */ /* 0x000fe4000fffe03f */
[----:B------:R-:W-:-:S02]  /*2090*/  UIADD3.64 UR48, UR44, 0x804, URZ ;  /* 0x000008042c307897 */ /* 0x000fc4000fffe03f */
[----:B------:R-:W-:Y:S02]  /*20a0*/  UIADD3.64 UR50, UR46, 0x300, URZ ;  /* 0x000003002e327897 */ /* 0x000fe4000fffe03f */
[----:B------:R-:W-:Y:S02]  /*20b0*/  UIADD3.64 UR36, UR44, 0x1fe, URZ ;  /* 0x000001fe2c247897 */ /* 0x000fe4000fffe03f */
[----:B------:R-:W-:Y:S01]  /*20c0*/  UIADD3.64 UR52, UR44, 0x200, URZ ;  /* 0x000002002c347897 */ /* 0x000fe2000fffe03f */
[----:B------:R-:W-:Y:S01]  /*20d0*/  UMOV UR54, UR46 ;  /* 0x0000002e00367c82 */ /* 0x000fe20008000000 */
[----:B------:R-:W-:Y:S01]  /*20e0*/  UMOV UR55, UR47 ;  /* 0x0000002f00377c82 */ /* 0x000fe20008000000 */
[----:B------:R-:W-:Y:S02]  /*20f0*/  UIADD3 UR15, UR15, 0x80, URZ ;  /* 0x000000800f0f7890 */ /* 0x000fe4000fffe03f */
[----:B------:R-:W-:-:S04]  /*2100*/  UIADD3 UR41, UR41, 0x1, URZ ;  /* 0x0000000129297890 */ /* 0x000fc8000fffe03f */
[----:B-1----:R-:W-:Y:S01]  /*2110*/  ISETP.LE.AND P0, PT, R3, UR15, PT ;  /* 0x0000000f03007c0c */ /* 0x002fe2000bf03270 */
[----:B------:R-:W-:-:S04]  /*2120*/  UISETP.NE.U32.AND UP0, UPT, UR41, 0x4, UPT ;  /* 0x000000042900788c */ /* 0x000fc8000bf05070 */
[----:B------:R-:W-:Y:S02]  /*2130*/  USEL UR8, URZ, 0x1, UP0 ;  /* 0x000000013f087887 */ /* 0x000fe40008000000 */
[----:B------:R-:W-:Y:S02]  /*2140*/  USEL UR41, UR41, URZ, UP0 ;  /* 0x0000003f29297287 */ /* 0x000fe40008000000 */
[----:B------:R-:W-:Y:S01]  /*2150*/  ULOP3.LUT UR59, UR59, UR8, URZ, 0x3c, !UPT ;  /* 0x000000083b3b7292 */ /* 0x000fe2000f8e3c3f */
[----:B------:R-:W-:Y:S04]  /*2160*/  HGMMA.64x64x16.F32.BF16 R120, gdesc[UR44].tnspB, R120 ;  /* 0x40e000002c7879f0 */ /* 0x000fe80008701878 */
[----:B------:R-:W-:Y:S01]  /*2170*/  HGMMA.64x64x16.F32.BF16 R120, gdesc[UR32].tnspB, R120 ;  /* 0x40e00000207879f0 */ /* 0x000fe20008701878 */
[----:B------:R-:W-:-:S03]  /*2180*/  UIADD3.64 UR32, UR44, 0x202, URZ ;  /* 0x000002022c207897 */ /* 0x000fc6000fffe03f */
        /* <DEDUP_REMOVED lines=13> */
[----:B------:R-:W-:Y:S01]  /*2260*/  UIADD3.64 UR52, UR44, 0x400, URZ ;  /* 0x000004002c347897 */ /* 0x000fe2000fffe03f */
[----:B------:R-:W-:Y:S01]  /*2270*/  UMOV UR54, UR46 ;  /* 0x0000002e00367c82 */ /* 0x000fe20008000000 */
[----:B------:R-:W-:Y:S01]  /*2280*/  UMOV UR55, UR47 ;  /* 0x0000002f00377c82 */ /* 0x000fe20008000000 */
        /* <DEDUP_REMOVED lines=30> */
[----:B------:R-:W-:-:S07]  /*2470*/  UMOV UR39, UR47 ;  /* 0x0000002f00277c82 */ /* 0x000fce0008000000 */
[----:B------:R-:W-:Y:S04]  /*2480*/  HGMMA.64x64x16.F32.BF16 R24, gdesc[UR36].tnspB, R24 ;  /* 0x40e00000241879f0 */ /* 0x000fe80008701818 */
[----:B------:R-:W-:Y:S04]  /*2490*/  HGMMA.64x64x16.F32.BF16 R24, gdesc[UR32].tnspB, R24 ;  /* 0x40e00000201879f0 */ /* 0x000fe80008701818 */
[----:B------:R-:W-:Y:S04]  /*24a0*/  HGMMA.64x64x16.F32.BF16 R24, gdesc[UR28].tnspB, R24 ;  /* 0x40e000001c1879f0 */ /* 0x000fe80008701818 */
[----:B------:R-:W-:Y:S04]  /*24b0*/  HGMMA.64x64x16.F32.BF16 R24, gdesc[UR24].tnspB, R24 ;  /* 0x40e00000181879f0 */ /* 0x000fe80008701818 */
[----:B------:R-:W-:Y:S04]  /*24c0*/  HGMMA.64x64x16.F32.BF16 R24, gdesc[UR20].tnspB, R24 ;  /* 0x40e00000141879f0 */ /* 0x000fe80008701818 */
[----:B------:R-:W-:Y:S04]  /*24d0*/  HGMMA.64x64x16.F32.BF16 R24, gdesc[UR16].tnspB, R24 ;  /* 0x40e00000101879f0 */ /* 0x000fe80008701818 */
[----:B------:R-:W-:Y:S01]  /*24e0*/  HGMMA.64x64x16.F32.BF16 R24, gdesc[UR48].tnspB, R24, gsb0 ;  /* 0x40e00000301879f0 */ /* 0x000fe20008001818 */
[----:B------:R-:W-:Y:S05]  /*24f0*/  @!P0 BRA `(.L_x_49) ;  /* 0xfffffff400f08947 */ /* 0x000fea000383ffff */
.L_x_47:
[----:B------:R-:W-:Y:S02]  /*2500*/  WARPGROUP.DEPBAR.LE gsb0, 0x0 ;  /* 0x00008000000079c5 */ /* 0x000fe40000010000 */
[----:B----4-:R-:W-:Y:S01]  /*2510*/  BAR.SYNC.DEFER_BLOCKING 0x0 ;  /* 0x0000000000007b1d */ /* 0x010fe20000010000 */
[C---:B-1----:R-:W-:Y:S01]  /*2520*/  IMAD.SHL.U32 R3, R0.reuse, 0x80, RZ ;  /* 0x0000008000037824 */ /* 0x042fe200078e00ff */
[----:B------:R-:W-:Y:S01]  /*2530*/  ELECT P0, URZ, PT ;  /* 0x00000000003f782f */ /* 0x000fe20003800000 */
[----:B------:R-:W-:Y:S01]  /*2540*/  IMAD.SHL.U32 R4, R0, 0x10, RZ ;  /* 0x0000001000047824 */ /* 0x000fe200078e00ff */
[----:B------:R-:W-:Y:S02]  /*2550*/  F2FP.BF16.F32.PACK_AB R120, R121, R120 ;  /* 0x000000787978723e */ /* 0x000fe400000010ff */
[----:B------:R-:W-:Y:S01]  /*2560*/  LOP3.LUT R3, R3, 0x780, RZ, 0xc0, !PT ;  /* 0x0000078003037812 */ /* 0x000fe200078ec0ff */
[----:B------:R-:W-:Y:S01]  /*2570*/  UMOV UR41, UR14 ;  /* 0x0000000e00297c82 */ /* 0x000fe20008000000 */
[----:B------:R-:W-:Y:S01]  /*2580*/  F2FP.BF16.F32.PACK_AB R121, R123, R122 ;  /* 0x0000007a7b79723e */ /* 0x000fe200000010ff */
[----:B------:R-:W-:Y:S01]  /*2590*/  UMOV UR42, UR11 ;  /* 0x0000000b002a7c82 */ /* 0x000fe20008000000 */
[----:B------:R-:W-:-:S02]  /*25a0*/  LOP3.LUT R3, R3, 0x70, R4, 0xf8, !PT ;  /* 0x0000007003037812 */ /* 0x000fc400078ef804 */
[----:B------:R-:W-:Y:S02]  /*25b0*/  F2FP.BF16.F32.PACK_AB R88, R89, R88 ;  /* 0x000000585958723e */ /* 0x000fe400000010ff */
[----:B------:R-:W-:Y:S01]  /*25c0*/  LOP3.LUT R3, R3, 0x10, R0, 0x78, !PT ;  /* 0x0000001003037812 */ /* 0x000fe200078e7800 */
[----:B------:R-:W-:Y:S01]  /*25d0*/  IMAD.SHL.U32 R0, R0, 0x40, RZ ;  /* 0x0000004000007824 */ /* 0x000fe200078e00ff */
[----:B------:R-:W-:Y:S02]  /*25e0*/  ISETP.LT.U32.AND P0, PT, R2, 0x20, P0 ;  /* 0x000000200200780c */ /* 0x000fe40000701070 */
[----:B------:R-:W-:Y:S02]  /*25f0*/  F2FP.BF16.F32.PACK_AB R122, R125, R124 ;  /* 0x0000007c7d7a723e */ /* 0x000fe400000010ff */
[----:B------:R-:W-:Y:S02]  /*2600*/  LOP3.LUT R0, R3, 0x1800, R0, 0xf8, !PT ;  /* 0x0000180003007812 */ /* 0x000fe400078ef800 */
[----:B------:R-:W-:Y:S01]  /*2610*/  F2FP.BF16.F32.PACK_AB R123, R127, R126 ;  /* 0x0000007e7f7b723e */ /* 0x000fe200000010ff */
[----:B------:R-:W1:Y:S02]  /*2620*/  @!P2 SYNCS.CCTL.IV [UR40+0x50000] ;  /* 0x05000000ff00a9b1 */ /* 0x000e640008000028 */
[----:B-1----:R-:W-:Y:S01]  /*2630*/  BAR.SYNC.DEFER_BLOCKING 0x0 ;  /* 0x0000000000007b1d */ /* 0x002fe20000010000 */
[C---:B------:R-:W-:Y:S01]  /*2640*/  LOP3.LUT R3, R0.reuse, 0x20, RZ, 0x3c, !PT ;  /* 0x0000002000037812 */ /* 0x040fe200078e3cff */
[----:B------:R-:W-:Y:S01]  /*2650*/  VIADD R2, R0, UR40 ;  /* 0x0000002800027c36 */ /* 0x000fe20008000000 */
[----:B------:R-:W-:-:S02]  /*2660*/  F2FP.BF16.F32.PACK_AB R89, R91, R90 ;  /* 0x0000005a5b59723e */ /* 0x000fc400000010ff */
[----:B------:R-:W-:Y:S01]  /*2670*/  F2FP.BF16.F32.PACK_AB R56, R57, R56 ;  /* 0x000000383938723e */ /* 0x000fe200000010ff */
[----:B------:R-:W-:Y:S01]  /*2680*/  VIADD R3, R3, UR40 ;  /* 0x0000002803037c36 */ /* 0x000fe20008000000 */
[----:B------:R-:W-:Y:S01]  /*2690*/  F2FP.BF16.F32.PACK_AB R90, R93, R92 ;  /* 0x0000005c5d5a723e */ /* 0x000fe200000010ff */
[----:B------:R-:W-:Y:S01]  /*26a0*/  VOTEU.ANY UP0, P0 ;  /* 0x00000000003f7886 */ /* 0x000fe20000000100 */
[----:B------:R-:W-:Y:S01]  /*26b0*/  F2FP.BF16.F32.PACK_AB R91, R95, R94 ;  /* 0x0000005e5f5b723e */ /* 0x000fe200000010ff */
[----:B------:R-:W-:Y:S01]  /*26c0*/  VOTEU.ANY UP1, P0 ;  /* 0x00000000003f7886 */ /* 0x000fe20000020100 */
[----:B------:R-:W-:Y:S02]  /*26d0*/  F2FP.BF16.F32.PACK_AB R57, R59, R58 ;  /* 0x0000003a3b39723e */ /* 0x000fe400000010ff */
[----:B------:R-:W-:Y:S01]  /*26e0*/  F2FP.BF16.F32.PACK_AB R24, R25, R24 ;  /* 0x000000181918723e */ /* 0x000fe200000010ff */
[----:B---3--:R-:W-:Y:S01]  /*26f0*/  @UP0 UMOV UR8, UR56 ;  /* 0x0000003800080c82 */ /* 0x008fe20008000000 */
[----:B------:R-:W-:Y:S01]  /*2700*/  F2FP.BF16.F32.PACK_AB R128, R129, R128 ;  /* 0x000000808180723e */ /* 0x000fe200000010ff */
[----:B------:R-:W-:Y:S01]  /*2710*/  @UP0 UMOV UR9, UR43 ;  /* 0x0000002b00090c82 */ /* 0x000fe20008000000 */
[----:B------:R-:W-:-:S02]  /*2720*/  F2FP.BF16.F32.PACK_AB R58, R61, R60 ;  /* 0x0000003c3d3a723e */ /* 0x000fc400000010ff */
[----:B------:R-:W-:Y:S02]  /*2730*/  F2FP.BF16.F32.PACK_AB R59, R63, R62 ;  /* 0x0000003e3f3b723e */ /* 0x000fe400000010ff */
[----:B------:R-:W-:Y:S02]  /*2740*/  F2FP.BF16.F32.PACK_AB R25, R27, R26 ;  /* 0x0000001a1b19723e */ /* 0x000fe400000010ff */
[----:B------:R-:W-:Y:S01]  /*2750*/  F2FP.BF16.F32.PACK_AB R129, R131, R130 ;  /* 0x000000828381723e */ /* 0x000fe200000010ff */
[----:B------:R-:W1:Y:S02]  /*2760*/  @!P2 SYNCS.CCTL.IV [UR40+0x50008] ;  /* 0x05000800ff00a9b1 */ /* 0x000e640008000028 */
[----:B-1----:R-:W-:Y:S01]  /*2770*/  BAR.SYNC.DEFER_BLOCKING 0x0 ;  /* 0x0000000000007b1d */ /* 0x002fe20000010000 */
[----:B------:R-:W-:Y:S02]  /*2780*/  F2FP.BF16.F32.PACK_AB R96, R97, R96 ;  /* 0x000000606160723e */ /* 0x000fe400000010ff */
[----:B------:R-:W-:-:S02]  /*2790*/  F2FP.BF16.F32.PACK_AB R26, R29, R28 ;  /* 0x0000001c1d1a723e */ /* 0x000fc400000010ff */
[----:B------:R-:W-:Y:S02]  /*27a0*/  F2FP.BF16.F32.PACK_AB R27, R31, R30 ;  /* 0x0000001e1f1b723e */ /* 0x000fe400000010ff */
[----:B------:R-:W-:Y:S02]  /*27b0*/  LOP3.LUT R4, R0, 0x40, RZ, 0x3c, !PT ;  /* 0x0000004000047812 */ /* 0x000fe400078e3cff */
[----:B------:R-:W-:Y:S02]  /*27c0*/  F2FP.BF16.F32.PACK_AB R130, R133, R132 ;  /* 0x000000848582723e */ /* 0x000fe400000010ff */
[----:B------:R-:W-:Y:S01]  /*27d0*/  F2FP.BF16.F32.PACK_AB R131, R135, R134 ;  /* 0x000000868783723e */ /* 0x000fe200000010ff */
[----:B------:R-:W-:Y:S01]  /*27e0*/  VIADD R4, R4, UR40 ;  /* 0x0000002804047c36 */ /* 0x000fe20008000000 */
[----:B------:R-:W-:Y:S02]  /*27f0*/  F2FP.BF16.F32.PACK_AB R97, R99, R98 ;  /* 0x000000626361723e */ /* 0x000fe400000010ff */
[----:B------:R-:W-:-:S02]  /*2800*/  F2FP.BF16.F32.PACK_AB R64, R65, R64 ;  /* 0x000000404140723e */ /* 0x000fc400000010ff */
[----:B------:R-:W-:Y:S02]  /*2810*/  F2FP.BF16.F32.PACK_AB R98, R101, R100 ;  /* 0x000000646562723e */ /* 0x000fe400000010ff */
[----:B------:R-:W-:Y:S02]  /*2820*/  F2FP.BF16.F32.PACK_AB R99, R103, R102 ;  /* 0x000000666763723e */ /* 0x000fe400000010ff */
[----:B------:R-:W-:Y:S02]  /*2830*/  F2FP.BF16.F32.PACK_AB R65, R67, R66 ;  /* 0x000000424341723e */ /* 0x000fe400000010ff */
[----:B------:R-:W-:Y:S01]  /*2840*/  F2FP.BF16.F32.PACK_AB R32, R33, R32 ;  /* 0x000000202120723e */ /* 0x000fe200000010ff */
[----:B------:R-:W1:Y:S02]  /*2850*/  @!P2 SYNCS.CCTL.IV [UR40+0x50010] ;  /* 0x05001000ff00a9b1 */ /* 0x000e640008000028 */
[----:B-1----:R-:W-:Y:S01]  /*2860*/  BAR.SYNC.DEFER_BLOCKING 0x0 ;  /* 0x0000000000007b1d */ /* 0x002fe20000010000 */
[----:B------:R-:W-:-:S02]  /*2870*/  F2FP.BF16.F32.PACK_AB R136, R137, R136 ;  /* 0x000000888988723e */ /* 0x000fc400000010ff */
[----:B------:R-:W-:Y:S02]  /*2880*/  F2FP.BF16.F32.PACK_AB R66, R69, R68 ;  /* 0x000000444542723e */ /* 0x000fe400000010ff */
[----:B------:R-:W-:Y:S02]  /*2890*/  F2FP.BF16.F32.PACK_AB R67, R71, R70 ;  /* 0x000000464743723e */ /* 0x000fe400000010ff */
[----:B------:R-:W-:Y:S02]  /*28a0*/  F2FP.BF16.F32.PACK_AB R33, R35, R34 ;  /* 0x000000222321723e */ /* 0x000fe400000010ff */
[----:B------:R-:W-:Y:S02]  /*28b0*/  F2FP.BF16.F32.PACK_AB R137, R139, R138 ;  /* 0x0000008a8b89723e */ /* 0x000fe400000010ff */
[----:B------:R-:W-:Y:S02]  /*28c0*/  F2FP.BF16.F32.PACK_AB R104, R105, R104 ;  /* 0x000000686968723e */ /* 0x000fe400000010ff */
[----:B------:R-:W-:-:S02]  /*28d0*/  F2FP.BF16.F32.PACK_AB R34, R37, R36 ;  /* 0x000000242522723e */ /* 0x000fc400000010ff */
[----:B------:R-:W-:Y:S02]  /*28e0*/  F2FP.BF16.F32.PACK_AB R35, R39, R38 ;  /* 0x000000262723723e */ /* 0x000fe400000010ff */
[----:B------:R-:W-:Y:S02]  /*28f0*/  LOP3.LUT R0, R0, 0x60, RZ, 0x3c, !PT ;  /* 0x0000006000007812 */ /* 0x000fe400078e3cff */
[----:B------:R-:W-:Y:S02]  /*2900*/  F2FP.BF16.F32.PACK_AB R138, R141, R140 ;  /* 0x0000008c8d8a723e */ /* 0x000fe400000010ff */
[----:B------:R-:W-:Y:S01]  /*2910*/  F2FP.BF16.F32.PACK_AB R139, R143, R142 ;  /* 0x0000008e8f8b723e */ /* 0x000fe200000010ff */
[----:B------:R-:W-:Y:S01]  /*2920*/  VIADD R0, R0, UR40 ;  /* 0x0000002800007c36 */ /* 0x000fe20008000000 */
[----:B------:R-:W-:Y:S01]  /*2930*/  F2FP.BF16.F32.PACK_AB R105, R107, R106 ;  /* 0x0000006a6b69723e */ /* 0x000fe200000010ff */
[----:B------:R-:W1:Y:S02]  /*2940*/  @!P2 SYNCS.CCTL.IV [UR40+0x50018] ;  /* 0x05001800ff00a9b1 */ /* 0x000e640008000028 */
[----:B-1----:R-:W-:Y:S01]  /*2950*/  STSM.16.M88.4 [R2], R120 ;  /* 0x0000007802007844 */ /* 0x002fe20000000200 */
[----:B------:R-:W-:-:S02]  /*2960*/  F2FP.BF16.F32.PACK_AB R72, R73, R72 ;  /* 0x000000484948723e */ /* 0x000fc400000010ff */
[----:B------:R-:W-:Y:S01]  /*2970*/  F2FP.BF16.F32.PACK_AB R106, R109, R108 ;  /* 0x0000006c6d6a723e */ /* 0x000fe200000010ff */
[----:B------:R-:W-:Y:S01]  /*2980*/  STSM.16.M88.4 [R2+0x2000], R88 ;  /* 0x0020005802007844 */ /* 0x000fe20000000200 */
[----:B------:R-:W-:Y:S02]  /*2990*/  F2FP.BF16.F32.PACK_AB R107, R111, R110 ;  /* 0x0000006e6f6b723e */ /* 0x000fe400000010ff */
[----:B------:R-:W-:Y:S01]  /*29a0*/  F2FP.BF16.F32.PACK_AB R73, R75, R74 ;  /* 0x0000004a4b49723e */ /* 0x000fe200000010ff */
[----:B------:R-:W-:Y:S01]  /*29b0*/  STSM.16.M88.4 [R2+0x4000], R56 ;  /* 0x0040003802007844 */ /* 0x000fe20000000200 */
[----:B------:R-:W-:Y:S02]  /*29c0*/  F2FP.BF16.F32.PACK_AB R40, R41, R40 ;  /* 0x000000282928723e */ /* 0x000fe400000010ff */
[----:B------:R-:W-:Y:S01]  /*29d0*/  F2FP.BF16.F32.PACK_AB R144, R145, R144 ;  /* 0x000000909190723e */ /* 0x000fe200000010ff */
[----:B------:R-:W-:Y:S01]  /*29e0*/  STSM.16.M88.4 [R2+0x6000], R24 ;  /* 0x0060001802007844 */ /* 0x000fe20000000200 */
[----:B------:R-:W-:-:S02]  /*29f0*/  F2FP.BF16.F32.PACK_AB R74, R77, R76 ;  /* 0x0000004c4d4a723e */ /* 0x000fc400000010ff */
[----:B------:R-:W-:Y:S01]  /*2a00*/  F2FP.BF16.F32.PACK_AB R75, R79, R78 ;  /* 0x0000004e4f4b723e */ /* 0x000fe200000010ff */
[----:B------:R-:W-:Y:S01]  /*2a10*/  STSM.16.M88.4 [R3], R128 ;  /* 0x0000008003007844 */ /* 0x000fe20000000200 */
        /* <DEDUP_REMOVED lines=8> */
[----:B------:R-:W-:Y:S01]  /*2aa0*/  STSM.16.M88.4 [R3+0x6000], R32 ;  /* 0x0060002003007844 */ /* 0x000fe20000000200 */
[----:B------:R-:W-:Y:S02]  /*2ab0*/  F2FP.BF16.F32.PACK_AB R147, R151, R150 ;  /* 0x000000969793723e */ /* 0x000fe400000010ff */
[----:B------:R-:W-:Y:S01]  /*2ac0*/  F2FP.BF16.F32.PACK_AB R113, R115, R114 ;  /* 0x000000727371723e */ /* 0x000fe200000010ff */
[----:B------:R-:W-:Y:S01]  /*2ad0*/  STSM.16.M88.4 [R4], R136 ;  /* 0x0000008804007844 */ /* 0x000fe20000000200 */
        /* <DEDUP_REMOVED lines=11> */
[----:B------:R-:W-:Y:S01]  /*2b90*/  STSM.16.M88.4 [R0], R144 ;  /* 0x0000009000007844 */ /* 0x000fe20000000200 */
[----:B------:R-:W-:-:S02]  /*2ba0*/  F2FP.BF16.F32.PACK_AB R50, R53, R52 ;  /* 0x000000343532723e */ /* 0x000fc400000010ff */
[----:B------:R-:W-:Y:S01]  /*2bb0*/  F2FP.BF16.F32.PACK_AB R51, R55, R54 ;  /* 0x000000363733723e */ /* 0x000fe200000010ff */
[----:B------:R-:W-:Y:S04]  /*2bc0*/  STSM.16.M88.4 [R0+0x2000], R112 ;  /* 0x0020007000007844 */ /* 0x000fe80000000200 */
[----:B------:R-:W-:Y:S04]  /*2bd0*/  STSM.16.M88.4 [R0+0x4000], R80 ;  /* 0x0040005000007844 */ /* 0x000fe80000000200 */
[----:B------:R-:W-:Y:S01]  /*2be0*/  STSM.16.M88.4 [R0+0x6000], R48 ;  /* 0x0060003000007844 */ /* 0x000fe20000000200 */
[----:B------:R1:W-:Y:S06]  /*2bf0*/  MEMBAR.ALL.CTA ;  /* 0x0000000000007992 */ /* 0x0003ec0000008000 */
[----:B-1----:R-:W1:Y:S02]  /*2c00*/  FENCE.VIEW.ASYNC.S ;  /* 0x00000000000073c6 */ /* 0x002e640000000000 */
[----:B-1----:R-:W-:Y:S06]  /*2c10*/  BAR.SYNC.DEFER_BLOCKING 0x0 ;  /* 0x0000000000007b1d */ /* 0x002fec0000010000 */
[----:B------:R1:W-:Y:S01]  /*2c20*/  @UP1 UTMASTG.2D [UR40], [UR8] ;  /* 0x00000028080013b5 */ /* 0x0003e20008008000 */
[----:B------:R0:W-:Y:S01]  /*2c30*/  UTMACMDFLUSH ;  /* 0x00000000000079b7 */ /* 0x0001e20000000000 */
[----:B------:R-:W-:-:S04]  /*2c40*/  DEPBAR.LE SB0, 0x0 ;  /* 0x000080000000791a */ /* 0x000fc80000000000 */
[----:B------:R-:W-:Y:S06]  /*2c50*/  BAR.SYNC.DEFER_BLOCKING 0x0 ;  /* 0x0000000000007b1d */ /* 0x000fec0000010000 */
[----:B-1----:R-:W-:Y:S05]  /*2c60*/  EXIT ;  /* 0x000000000000794d */ /* 0x002fea0003800000 */
.L_x_48:
[----:B------:R-:W1:Y:S02]  /*2c70*/  SYNCS.PHASECHK.TRANS64.TRYWAIT P0, [UR21+0x50000], R3 ;  /* 0x05000003ff0075a7 */ /* 0x000e640008000155 */
[----:B-1----:R-:W-:Y:S05]  /*2c80*/  @!P0 BRA `(.L_x_48) ;  /* 0xfffffffc00f88947 */ /* 0x002fea000383ffff */
[----:B------:R-:W-:Y:S05]  /*2c90*/  BRA `(.L_x_50) ;  /* 0xfffffff000ac7947 */ /* 0x000fea000383ffff */
.L_x_51:
[----:B------:R-:W-:-:S00]  /*2ca0*/  BRA `(.L_x_51) ;  /* 0xfffffffc00fc7947 */ /* 0x000fc0000383ffff */
[----:B------:R-:W-:-:S00]  /*2cb0*/  NOP ;  /* 0x0000000000007918 */ /* 0x000fc00000000000 */
        /* <DEDUP_REMOVED lines=12> */
.L_x_52:


//--------------------- .nv.shared.gluon_wgmma    --------------------------
	.section	.nv.shared.gluon_wgmma,"aw",@nobits
	.sectionflags	@""
	.align	16
	.zero		1024


//--------------------- .nv.shared.reserved.0     --------------------------
	.section	.nv.shared.reserved.0,"aw",@nobits
	.weak		__nv_reservedSMEM_offset_0_alias
	.size		__nv_reservedSMEM_offset_0_alias, 0, 0
	.other		__nv_reservedSMEM_offset_0_alias,@"STO_CUDA_RESERVED_SHARED STV_DEFAULT"
__nv_reservedSMEM_offset_0_alias:
	.zero		0


//--------------------- .nv.constant0.gluon_wgmma --------------------------
	.section	.nv.constant0.gluon_wgmma,"a",@progbits
	.sectionflags	@""
	.align	4
.nv.constant0.gluon_wgmma:
	.zero		608


//--------------------- SYMBOLS --------------------------

	.type		.nv.reservedSmem.offset0,@object
	.size		.nv.reservedSmem.offset0,0x4
